//
// Generated by NVIDIA NVVM Compiler
//
// Compiler Build ID: CL-36424714
// Cuda compilation tools, release 13.0, V13.0.88
// Based on NVVM 20.0.0
//

.version 9.0
.target sm_100
.address_size 64

	// .globl	_Z12setup_kernelP17curandStateXORWOWm
.global .align 4 .b8 precalc_xorwow_matrix[102400];
.global .align 4 .b8 precalc_xorwow_offset_matrix[102400];
.global .align 4 .b8 mrg32k3aM1[2304];
.global .align 4 .b8 mrg32k3aM2[2304];
.global .align 4 .b8 mrg32k3aM1SubSeq[2016];
.global .align 4 .b8 mrg32k3aM2SubSeq[2016];
.global .align 4 .b8 mrg32k3aM1Seq[2304];
.global .align 4 .b8 mrg32k3aM2Seq[2304];
.const .align 8 .b8 __cr_lgamma_table[72];

.visible .entry _Z12setup_kernelP17curandStateXORWOWm(
	.param .u64 .ptr .align 1 _Z12setup_kernelP17curandStateXORWOWm_param_0,
	.param .u64 _Z12setup_kernelP17curandStateXORWOWm_param_1
)
{
	.reg .pred 	%p<24>;
	.reg .b32 	%r<413>;
	.reg .b64 	%rd<19>;

	ld.param.u64 	%rd8, [_Z12setup_kernelP17curandStateXORWOWm_param_0];
	ld.param.u64 	%rd9, [_Z12setup_kernelP17curandStateXORWOWm_param_1];
	cvta.to.global.u64 	%rd10, %rd8;
	mov.u32 	%r182, %tid.x;
	mov.u32 	%r183, %ctaid.x;
	mov.u32 	%r184, %ntid.x;
	mad.lo.s32 	%r185, %r183, %r184, %r182;
	cvt.s64.s32 	%rd18, %r185;
	mul.wide.s32 	%rd11, %r185, 48;
	add.s64 	%rd2, %rd10, %rd11;
	cvt.u32.u64 	%r186, %rd9;
	xor.b32  	%r187, %r186, -1429050551;
	mul.lo.s32 	%r188, %r187, 1099087573;
	{ .reg .b32 tmp; mov.b64 {tmp, %r189}, %rd9; }
	xor.b32  	%r190, %r189, -136515619;
	mul.lo.s32 	%r191, %r190, -1703105765;
	add.s32 	%r192, %r188, %r191;
	add.s32 	%r193, %r192, 6615241;
	add.s32 	%r194, %r188, 123456789;
	st.global.v2.u32 	[%rd2], {%r193, %r194};
	xor.b32  	%r195, %r188, 362436069;
	add.s32 	%r196, %r191, 521288629;
	st.global.v2.u32 	[%rd2+8], {%r195, %r196};
	xor.b32  	%r197, %r191, 88675123;
	add.s32 	%r198, %r188, 5783321;
	st.global.v2.u32 	[%rd2+16], {%r197, %r198};
	setp.eq.s32 	%p1, %r185, 0;
	@%p1 bra 	$L__BB0_42;
	mov.b32 	%r319, 0;
$L__BB0_2:
	and.b64  	%rd4, %rd18, 3;
	setp.eq.s64 	%p2, %rd4, 0;
	@%p2 bra 	$L__BB0_41;
	mul.wide.u32 	%rd12, %r319, 3200;
	mov.u64 	%rd13, precalc_xorwow_matrix;
	add.s64 	%rd5, %rd13, %rd12;
	cvt.u32.u64 	%r2, %rd4;
	mov.b32 	%r320, 0;
$L__BB0_4:
	mov.b32 	%r333, 0;
	mov.u32 	%r334, %r333;
	mov.u32 	%r335, %r333;
	mov.u32 	%r336, %r333;
	mov.u32 	%r337, %r333;
	mov.u32 	%r326, %r333;
$L__BB0_5:
	mul.wide.u32 	%rd14, %r326, 4;
	add.s64 	%rd15, %rd2, %rd14;
	ld.global.u32 	%r10, [%rd15+4];
	shl.b32 	%r11, %r326, 5;
	mov.b32 	%r332, 0;
$L__BB0_6:
	.pragma "nounroll";
	shr.u32 	%r203, %r10, %r332;
	and.b32  	%r204, %r203, 1;
	setp.eq.b32 	%p3, %r204, 1;
	not.pred 	%p4, %p3;
	add.s32 	%r205, %r11, %r332;
	mul.lo.s32 	%r206, %r205, 5;
	mul.wide.u32 	%rd16, %r206, 4;
	add.s64 	%rd6, %rd5, %rd16;
	@%p4 bra 	$L__BB0_8;
	ld.global.u32 	%r207, [%rd6];
	xor.b32  	%r337, %r337, %r207;
	ld.global.u32 	%r208, [%rd6+4];
	xor.b32  	%r336, %r336, %r208;
	ld.global.u32 	%r209, [%rd6+8];
	xor.b32  	%r335, %r335, %r209;
	ld.global.u32 	%r210, [%rd6+12];
	xor.b32  	%r334, %r334, %r210;
	ld.global.u32 	%r211, [%rd6+16];
	xor.b32  	%r333, %r333, %r211;
$L__BB0_8:
	and.b32  	%r213, %r203, 2;
	setp.eq.s32 	%p5, %r213, 0;
	@%p5 bra 	$L__BB0_10;
	ld.global.u32 	%r214, [%rd6+20];
	xor.b32  	%r337, %r337, %r214;
	ld.global.u32 	%r215, [%rd6+24];
	xor.b32  	%r336, %r336, %r215;
	ld.global.u32 	%r216, [%rd6+28];
	xor.b32  	%r335, %r335, %r216;
	ld.global.u32 	%r217, [%rd6+32];
	xor.b32  	%r334, %r334, %r217;
	ld.global.u32 	%r218, [%rd6+36];
	xor.b32  	%r333, %r333, %r218;
$L__BB0_10:
	and.b32  	%r220, %r203, 4;
	setp.eq.s32 	%p6, %r220, 0;
	@%p6 bra 	$L__BB0_12;
	ld.global.u32 	%r221, [%rd6+40];
	xor.b32  	%r337, %r337, %r221;
	ld.global.u32 	%r222, [%rd6+44];
	xor.b32  	%r336, %r336, %r222;
	ld.global.u32 	%r223, [%rd6+48];
	xor.b32  	%r335, %r335, %r223;
	ld.global.u32 	%r224, [%rd6+52];
	xor.b32  	%r334, %r334, %r224;
	ld.global.u32 	%r225, [%rd6+56];
	xor.b32  	%r333, %r333, %r225;
$L__BB0_12:
	and.b32  	%r227, %r203, 8;
	setp.eq.s32 	%p7, %r227, 0;
	@%p7 bra 	$L__BB0_14;
	ld.global.u32 	%r228, [%rd6+60];
	xor.b32  	%r337, %r337, %r228;
	ld.global.u32 	%r229, [%rd6+64];
	xor.b32  	%r336, %r336, %r229;
	ld.global.u32 	%r230, [%rd6+68];
	xor.b32  	%r335, %r335, %r230;
	ld.global.u32 	%r231, [%rd6+72];
	xor.b32  	%r334, %r334, %r231;
	ld.global.u32 	%r232, [%rd6+76];
	xor.b32  	%r333, %r333, %r232;
$L__BB0_14:
	and.b32  	%r234, %r203, 16;
	setp.eq.s32 	%p8, %r234, 0;
	@%p8 bra 	$L__BB0_16;
	ld.global.u32 	%r235, [%rd6+80];
	xor.b32  	%r337, %r337, %r235;
	ld.global.u32 	%r236, [%rd6+84];
	xor.b32  	%r336, %r336, %r236;
	ld.global.u32 	%r237, [%rd6+88];
	xor.b32  	%r335, %r335, %r237;
	ld.global.u32 	%r238, [%rd6+92];
	xor.b32  	%r334, %r334, %r238;
	ld.global.u32 	%r239, [%rd6+96];
	xor.b32  	%r333, %r333, %r239;
$L__BB0_16:
	and.b32  	%r241, %r203, 32;
	setp.eq.s32 	%p9, %r241, 0;
	@%p9 bra 	$L__BB0_18;
	ld.global.u32 	%r242, [%rd6+100];
	xor.b32  	%r337, %r337, %r242;
	ld.global.u32 	%r243, [%rd6+104];
	xor.b32  	%r336, %r336, %r243;
	ld.global.u32 	%r244, [%rd6+108];
	xor.b32  	%r335, %r335, %r244;
	ld.global.u32 	%r245, [%rd6+112];
	xor.b32  	%r334, %r334, %r245;
	ld.global.u32 	%r246, [%rd6+116];
	xor.b32  	%r333, %r333, %r246;
$L__BB0_18:
	and.b32  	%r248, %r203, 64;
	setp.eq.s32 	%p10, %r248, 0;
	@%p10 bra 	$L__BB0_20;
	ld.global.u32 	%r249, [%rd6+120];
	xor.b32  	%r337, %r337, %r249;
	ld.global.u32 	%r250, [%rd6+124];
	xor.b32  	%r336, %r336, %r250;
	ld.global.u32 	%r251, [%rd6+128];
	xor.b32  	%r335, %r335, %r251;
	ld.global.u32 	%r252, [%rd6+132];
	xor.b32  	%r334, %r334, %r252;
	ld.global.u32 	%r253, [%rd6+136];
	xor.b32  	%r333, %r333, %r253;
$L__BB0_20:
	and.b32  	%r255, %r203, 128;
	setp.eq.s32 	%p11, %r255, 0;
	@%p11 bra 	$L__BB0_22;
	ld.global.u32 	%r256, [%rd6+140];
	xor.b32  	%r337, %r337, %r256;
	ld.global.u32 	%r257, [%rd6+144];
	xor.b32  	%r336, %r336, %r257;
	ld.global.u32 	%r258, [%rd6+148];
	xor.b32  	%r335, %r335, %r258;
	ld.global.u32 	%r259, [%rd6+152];
	xor.b32  	%r334, %r334, %r259;
	ld.global.u32 	%r260, [%rd6+156];
	xor.b32  	%r333, %r333, %r260;
$L__BB0_22:
	and.b32  	%r262, %r203, 256;
	setp.eq.s32 	%p12, %r262, 0;
	@%p12 bra 	$L__BB0_24;
	ld.global.u32 	%r263, [%rd6+160];
	xor.b32  	%r337, %r337, %r263;
	ld.global.u32 	%r264, [%rd6+164];
	xor.b32  	%r336, %r336, %r264;
	ld.global.u32 	%r265, [%rd6+168];
	xor.b32  	%r335, %r335, %r265;
	ld.global.u32 	%r266, [%rd6+172];
	xor.b32  	%r334, %r334, %r266;
	ld.global.u32 	%r267, [%rd6+176];
	xor.b32  	%r333, %r333, %r267;
$L__BB0_24:
	and.b32  	%r269, %r203, 512;
	setp.eq.s32 	%p13, %r269, 0;
	@%p13 bra 	$L__BB0_26;
	ld.global.u32 	%r270, [%rd6+180];
	xor.b32  	%r337, %r337, %r270;
	ld.global.u32 	%r271, [%rd6+184];
	xor.b32  	%r336, %r336, %r271;
	ld.global.u32 	%r272, [%rd6+188];
	xor.b32  	%r335, %r335, %r272;
	ld.global.u32 	%r273, [%rd6+192];
	xor.b32  	%r334, %r334, %r273;
	ld.global.u32 	%r274, [%rd6+196];
	xor.b32  	%r333, %r333, %r274;
$L__BB0_26:
	and.b32  	%r276, %r203, 1024;
	setp.eq.s32 	%p14, %r276, 0;
	@%p14 bra 	$L__BB0_28;
	ld.global.u32 	%r277, [%rd6+200];
	xor.b32  	%r337, %r337, %r277;
	ld.global.u32 	%r278, [%rd6+204];
	xor.b32  	%r336, %r336, %r278;
	ld.global.u32 	%r279, [%rd6+208];
	xor.b32  	%r335, %r335, %r279;
	ld.global.u32 	%r280, [%rd6+212];
	xor.b32  	%r334, %r334, %r280;
	ld.global.u32 	%r281, [%rd6+216];
	xor.b32  	%r333, %r333, %r281;
$L__BB0_28:
	and.b32  	%r283, %r203, 2048;
	setp.eq.s32 	%p15, %r283, 0;
	@%p15 bra 	$L__BB0_30;
	ld.global.u32 	%r284, [%rd6+220];
	xor.b32  	%r337, %r337, %r284;
	ld.global.u32 	%r285, [%rd6+224];
	xor.b32  	%r336, %r336, %r285;
	ld.global.u32 	%r286, [%rd6+228];
	xor.b32  	%r335, %r335, %r286;
	ld.global.u32 	%r287, [%rd6+232];
	xor.b32  	%r334, %r334, %r287;
	ld.global.u32 	%r288, [%rd6+236];
	xor.b32  	%r333, %r333, %r288;
$L__BB0_30:
	and.b32  	%r290, %r203, 4096;
	setp.eq.s32 	%p16, %r290, 0;
	@%p16 bra 	$L__BB0_32;
	ld.global.u32 	%r291, [%rd6+240];
	xor.b32  	%r337, %r337, %r291;
	ld.global.u32 	%r292, [%rd6+244];
	xor.b32  	%r336, %r336, %r292;
	ld.global.u32 	%r293, [%rd6+248];
	xor.b32  	%r335, %r335, %r293;
	ld.global.u32 	%r294, [%rd6+252];
	xor.b32  	%r334, %r334, %r294;
	ld.global.u32 	%r295, [%rd6+256];
	xor.b32  	%r333, %r333, %r295;
$L__BB0_32:
	and.b32  	%r297, %r203, 8192;
	setp.eq.s32 	%p17, %r297, 0;
	@%p17 bra 	$L__BB0_34;
	ld.global.u32 	%r298, [%rd6+260];
	xor.b32  	%r337, %r337, %r298;
	ld.global.u32 	%r299, [%rd6+264];
	xor.b32  	%r336, %r336, %r299;
	ld.global.u32 	%r300, [%rd6+268];
	xor.b32  	%r335, %r335, %r300;
	ld.global.u32 	%r301, [%rd6+272];
	xor.b32  	%r334, %r334, %r301;
	ld.global.u32 	%r302, [%rd6+276];
	xor.b32  	%r333, %r333, %r302;
$L__BB0_34:
	and.b32  	%r304, %r203, 16384;
	setp.eq.s32 	%p18, %r304, 0;
	@%p18 bra 	$L__BB0_36;
	ld.global.u32 	%r305, [%rd6+280];
	xor.b32  	%r337, %r337, %r305;
	ld.global.u32 	%r306, [%rd6+284];
	xor.b32  	%r336, %r336, %r306;
	ld.global.u32 	%r307, [%rd6+288];
	xor.b32  	%r335, %r335, %r307;
	ld.global.u32 	%r308, [%rd6+292];
	xor.b32  	%r334, %r334, %r308;
	ld.global.u32 	%r309, [%rd6+296];
	xor.b32  	%r333, %r333, %r309;
$L__BB0_36:
	and.b32  	%r311, %r203, 32768;
	setp.eq.s32 	%p19, %r311, 0;
	@%p19 bra 	$L__BB0_38;
	ld.global.u32 	%r312, [%rd6+300];
	xor.b32  	%r337, %r337, %r312;
	ld.global.u32 	%r313, [%rd6+304];
	xor.b32  	%r336, %r336, %r313;
	ld.global.u32 	%r314, [%rd6+308];
	xor.b32  	%r335, %r335, %r314;
	ld.global.u32 	%r315, [%rd6+312];
	xor.b32  	%r334, %r334, %r315;
	ld.global.u32 	%r316, [%rd6+316];
	xor.b32  	%r333, %r333, %r316;
$L__BB0_38:
	add.s32 	%r332, %r332, 16;
	setp.ne.s32 	%p20, %r332, 32;
	@%p20 bra 	$L__BB0_6;
	mad.lo.s32 	%r317, %r326, -31, %r11;
	add.s32 	%r326, %r317, 1;
	setp.ne.s32 	%p21, %r326, 5;
	@%p21 bra 	$L__BB0_5;
	st.global.u32 	[%rd2+4], %r337;
	st.global.u32 	[%rd2+8], %r336;
	st.global.u32 	[%rd2+12], %r335;
	st.global.u32 	[%rd2+16], %r334;
	st.global.u32 	[%rd2+20], %r333;
	add.s32 	%r320, %r320, 1;
	setp.lt.u32 	%p22, %r320, %r2;
	@%p22 bra 	$L__BB0_4;
$L__BB0_41:
	shr.u64 	%rd7, %rd18, 2;
	add.s32 	%r319, %r319, 1;
	setp.gt.u64 	%p23, %rd18, 3;
	mov.u64 	%rd18, %rd7;
	@%p23 bra 	$L__BB0_2;
$L__BB0_42:
	mov.b32 	%r318, 0;
	st.global.v2.u32 	[%rd2+24], {%r318, %r318};
	st.global.u32 	[%rd2+32], %r318;
	mov.b64 	%rd17, 0;
	st.global.u64 	[%rd2+40], %rd17;
	ret;

}
	// .globl	_Z21InitializeTemperaturePfP17curandStateXORWOWi
.visible .entry _Z21InitializeTemperaturePfP17curandStateXORWOWi(
	.param .u64 .ptr .align 1 _Z21InitializeTemperaturePfP17curandStateXORWOWi_param_0,
	.param .u64 .ptr .align 1 _Z21InitializeTemperaturePfP17curandStateXORWOWi_param_1,
	.param .u32 _Z21InitializeTemperaturePfP17curandStateXORWOWi_param_2
)
{
	.reg .pred 	%p<8>;
	.reg .b32 	%r<124>;
	.reg .b32 	%f<15>;
	.reg .b64 	%rd<15>;

	ld.param.u64 	%rd7, [_Z21InitializeTemperaturePfP17curandStateXORWOWi_param_0];
	ld.param.u64 	%rd6, [_Z21InitializeTemperaturePfP17curandStateXORWOWi_param_1];
	ld.param.u32 	%r9, [_Z21InitializeTemperaturePfP17curandStateXORWOWi_param_2];
	cvta.to.global.u64 	%rd1, %rd7;
	setp.lt.s32 	%p1, %r9, 1;
	@%p1 bra 	$L__BB1_9;
	cvta.to.global.u64 	%rd8, %rd6;
	mov.u32 	%r11, %tid.x;
	mov.u32 	%r12, %ctaid.x;
	mov.u32 	%r13, %ntid.x;
	mad.lo.s32 	%r14, %r12, %r13, %r11;
	mul.wide.s32 	%rd9, %r14, 48;
	add.s64 	%rd2, %rd8, %rd9;
	and.b32  	%r1, %r9, 3;
	setp.lt.u32 	%p2, %r9, 4;
	mov.b32 	%r123, 0;
	@%p2 bra 	$L__BB1_4;
	and.b32  	%r123, %r9, 2147483644;
	neg.s32 	%r121, %r123;
	add.s64 	%rd14, %rd1, 8;
$L__BB1_3:
	.pragma "nounroll";
	ld.global.v2.u32 	{%r15, %r16}, [%rd2];
	ld.global.v2.u32 	{%r17, %r18}, [%rd2+8];
	ld.global.v2.u32 	{%r19, %r20}, [%rd2+16];
	shr.u32 	%r21, %r16, 2;
	xor.b32  	%r22, %r21, %r16;
	shl.b32 	%r23, %r20, 4;
	shl.b32 	%r24, %r22, 1;
	xor.b32  	%r25, %r23, %r24;
	xor.b32  	%r26, %r25, %r20;
	xor.b32  	%r27, %r26, %r22;
	add.s32 	%r28, %r15, 362437;
	add.s32 	%r29, %r27, %r28;
	cvt.rn.f32.u32 	%f1, %r29;
	fma.rn.f32 	%f2, %f1, 0f2F800000, 0f2F000000;
	st.global.v2.u32 	[%rd2], {%r28, %r17};
	st.global.v2.u32 	[%rd2+8], {%r18, %r19};
	st.global.v2.u32 	[%rd2+16], {%r20, %r27};
	st.global.f32 	[%rd14+-8], %f2;
	ld.global.v2.u32 	{%r30, %r31}, [%rd2];
	ld.global.v2.u32 	{%r32, %r33}, [%rd2+8];
	ld.global.v2.u32 	{%r34, %r35}, [%rd2+16];
	shr.u32 	%r36, %r31, 2;
	xor.b32  	%r37, %r36, %r31;
	shl.b32 	%r38, %r35, 4;
	shl.b32 	%r39, %r37, 1;
	xor.b32  	%r40, %r38, %r39;
	xor.b32  	%r41, %r40, %r35;
	xor.b32  	%r42, %r41, %r37;
	add.s32 	%r43, %r30, 362437;
	add.s32 	%r44, %r42, %r43;
	cvt.rn.f32.u32 	%f3, %r44;
	fma.rn.f32 	%f4, %f3, 0f2F800000, 0f2F000000;
	st.global.v2.u32 	[%rd2], {%r43, %r32};
	st.global.v2.u32 	[%rd2+8], {%r33, %r34};
	st.global.v2.u32 	[%rd2+16], {%r35, %r42};
	st.global.f32 	[%rd14+-4], %f4;
	ld.global.v2.u32 	{%r45, %r46}, [%rd2];
	ld.global.v2.u32 	{%r47, %r48}, [%rd2+8];
	ld.global.v2.u32 	{%r49, %r50}, [%rd2+16];
	shr.u32 	%r51, %r46, 2;
	xor.b32  	%r52, %r51, %r46;
	shl.b32 	%r53, %r50, 4;
	shl.b32 	%r54, %r52, 1;
	xor.b32  	%r55, %r53, %r54;
	xor.b32  	%r56, %r55, %r50;
	xor.b32  	%r57, %r56, %r52;
	add.s32 	%r58, %r45, 362437;
	add.s32 	%r59, %r57, %r58;
	cvt.rn.f32.u32 	%f5, %r59;
	fma.rn.f32 	%f6, %f5, 0f2F800000, 0f2F000000;
	st.global.v2.u32 	[%rd2], {%r58, %r47};
	st.global.v2.u32 	[%rd2+8], {%r48, %r49};
	st.global.v2.u32 	[%rd2+16], {%r50, %r57};
	st.global.f32 	[%rd14], %f6;
	ld.global.v2.u32 	{%r60, %r61}, [%rd2];
	ld.global.v2.u32 	{%r62, %r63}, [%rd2+8];
	ld.global.v2.u32 	{%r64, %r65}, [%rd2+16];
	shr.u32 	%r66, %r61, 2;
	xor.b32  	%r67, %r66, %r61;
	shl.b32 	%r68, %r65, 4;
	shl.b32 	%r69, %r67, 1;
	xor.b32  	%r70, %r68, %r69;
	xor.b32  	%r71, %r70, %r65;
	xor.b32  	%r72, %r71, %r67;
	add.s32 	%r73, %r60, 362437;
	add.s32 	%r74, %r72, %r73;
	cvt.rn.f32.u32 	%f7, %r74;
	fma.rn.f32 	%f8, %f7, 0f2F800000, 0f2F000000;
	st.global.v2.u32 	[%rd2], {%r73, %r62};
	st.global.v2.u32 	[%rd2+8], {%r63, %r64};
	st.global.v2.u32 	[%rd2+16], {%r65, %r72};
	st.global.f32 	[%rd14+4], %f8;
	add.s32 	%r121, %r121, 4;
	add.s64 	%rd14, %rd14, 16;
	setp.ne.s32 	%p3, %r121, 0;
	@%p3 bra 	$L__BB1_3;
$L__BB1_4:
	setp.eq.s32 	%p4, %r1, 0;
	@%p4 bra 	$L__BB1_9;
	setp.eq.s32 	%p5, %r1, 1;
	@%p5 bra 	$L__BB1_7;
	ld.global.v2.u32 	{%r75, %r76}, [%rd2];
	ld.global.v2.u32 	{%r77, %r78}, [%rd2+8];
	ld.global.v2.u32 	{%r79, %r80}, [%rd2+16];
	shr.u32 	%r81, %r76, 2;
	xor.b32  	%r82, %r81, %r76;
	shl.b32 	%r83, %r80, 4;
	shl.b32 	%r84, %r82, 1;
	xor.b32  	%r85, %r83, %r84;
	xor.b32  	%r86, %r85, %r80;
	xor.b32  	%r87, %r86, %r82;
	add.s32 	%r88, %r75, 362437;
	add.s32 	%r89, %r87, %r88;
	cvt.rn.f32.u32 	%f9, %r89;
	fma.rn.f32 	%f10, %f9, 0f2F800000, 0f2F000000;
	st.global.v2.u32 	[%rd2], {%r88, %r77};
	st.global.v2.u32 	[%rd2+8], {%r78, %r79};
	st.global.v2.u32 	[%rd2+16], {%r80, %r87};
	mul.wide.u32 	%rd10, %r123, 4;
	add.s64 	%rd11, %rd1, %rd10;
	st.global.f32 	[%rd11], %f10;
	ld.global.v2.u32 	{%r90, %r91}, [%rd2];
	ld.global.v2.u32 	{%r92, %r93}, [%rd2+8];
	ld.global.v2.u32 	{%r94, %r95}, [%rd2+16];
	shr.u32 	%r96, %r91, 2;
	xor.b32  	%r97, %r96, %r91;
	shl.b32 	%r98, %r95, 4;
	shl.b32 	%r99, %r97, 1;
	xor.b32  	%r100, %r98, %r99;
	xor.b32  	%r101, %r100, %r95;
	xor.b32  	%r102, %r101, %r97;
	add.s32 	%r103, %r90, 362437;
	add.s32 	%r104, %r102, %r103;
	cvt.rn.f32.u32 	%f11, %r104;
	fma.rn.f32 	%f12, %f11, 0f2F800000, 0f2F000000;
	st.global.v2.u32 	[%rd2], {%r103, %r92};
	st.global.v2.u32 	[%rd2+8], {%r93, %r94};
	st.global.v2.u32 	[%rd2+16], {%r95, %r102};
	st.global.f32 	[%rd11+4], %f12;
	add.s32 	%r123, %r123, 2;
$L__BB1_7:
	and.b32  	%r105, %r9, 1;
	setp.eq.b32 	%p6, %r105, 1;
	not.pred 	%p7, %p6;
	@%p7 bra 	$L__BB1_9;
	ld.global.v2.u32 	{%r106, %r107}, [%rd2];
	ld.global.v2.u32 	{%r108, %r109}, [%rd2+8];
	ld.global.v2.u32 	{%r110, %r111}, [%rd2+16];
	shr.u32 	%r112, %r107, 2;
	xor.b32  	%r113, %r112, %r107;
	shl.b32 	%r114, %r111, 4;
	shl.b32 	%r115, %r113, 1;
	xor.b32  	%r116, %r114, %r115;
	xor.b32  	%r117, %r116, %r111;
	xor.b32  	%r118, %r117, %r113;
	add.s32 	%r119, %r106, 362437;
	add.s32 	%r120, %r118, %r119;
	cvt.rn.f32.u32 	%f13, %r120;
	fma.rn.f32 	%f14, %f13, 0f2F800000, 0f2F000000;
	st.global.v2.u32 	[%rd2], {%r119, %r108};
	st.global.v2.u32 	[%rd2+8], {%r109, %r110};
	st.global.v2.u32 	[%rd2+16], {%r111, %r118};
	mul.wide.u32 	%rd12, %r123, 4;
	add.s64 	%rd13, %rd1, %rd12;
	st.global.f32 	[%rd13], %f14;
$L__BB1_9:
	ret;

}
	// .globl	_Z16HeatConduction2DiiPKfPf
.visible .entry _Z16HeatConduction2DiiPKfPf(
	.param .u32 _Z16HeatConduction2DiiPKfPf_param_0,
	.param .u32 _Z16HeatConduction2DiiPKfPf_param_1,
	.param .u64 .ptr .align 1 _Z16HeatConduction2DiiPKfPf_param_2,
	.param .u64 .ptr .align 1 _Z16HeatConduction2DiiPKfPf_param_3
)
{
	.reg .pred 	%p<8>;
	.reg .b32 	%r<24>;
	.reg .b32 	%f<11>;
	.reg .b64 	%rd<16>;

	ld.param.u32 	%r3, [_Z16HeatConduction2DiiPKfPf_param_0];
	ld.param.u32 	%r4, [_Z16HeatConduction2DiiPKfPf_param_1];
	ld.param.u64 	%rd1, [_Z16HeatConduction2DiiPKfPf_param_2];
	ld.param.u64 	%rd2, [_Z16HeatConduction2DiiPKfPf_param_3];
	mov.u32 	%r5, %tid.y;
	mov.u32 	%r6, %ctaid.y;
	mov.u32 	%r7, %ntid.y;
	mad.lo.s32 	%r1, %r6, %r7, %r5;
	mov.u32 	%r8, %tid.x;
	mov.u32 	%r9, %ctaid.x;
	mad.lo.s32 	%r2, %r9, %r9, %r8;
	setp.ge.s32 	%p1, %r1, %r4;
	setp.ge.s32 	%p2, %r2, %r3;
	or.pred  	%p3, %p2, %p1;
	@%p3 bra 	$L__BB2_2;
	mad.lo.s32 	%r10, %r1, %r3, %r2;
	cvta.to.global.u64 	%rd3, %rd1;
	cvta.to.global.u64 	%rd4, %rd2;
	add.s32 	%r11, %r10, %r3;
	sub.s32 	%r12, %r10, %r3;
	setp.eq.s32 	%p4, %r2, 0;
	selp.b32 	%r13, %r3, 0, %p4;
	add.s32 	%r14, %r3, -1;
	setp.eq.s32 	%p5, %r14, %r2;
	selp.b32 	%r15, %r3, 0, %p5;
	sub.s32 	%r16, %r10, %r15;
	add.s32 	%r17, %r16, 1;
	setp.eq.s32 	%p6, %r1, 0;
	mul.lo.s32 	%r18, %r4, %r3;
	selp.b32 	%r19, %r18, 0, %p6;
	add.s32 	%r20, %r12, %r19;
	add.s32 	%r21, %r4, -1;
	setp.eq.s32 	%p7, %r21, %r1;
	selp.b32 	%r22, %r18, 0, %p7;
	sub.s32 	%r23, %r11, %r22;
	mul.wide.s32 	%rd5, %r10, 4;
	add.s64 	%rd6, %rd3, %rd5;
	ld.global.f32 	%f1, [%rd6];
	mul.wide.s32 	%rd7, %r13, 4;
	add.s64 	%rd8, %rd6, %rd7;
	ld.global.f32 	%f2, [%rd8+-4];
	mul.wide.s32 	%rd9, %r17, 4;
	add.s64 	%rd10, %rd3, %rd9;
	ld.global.f32 	%f3, [%rd10];
	add.f32 	%f4, %f2, %f3;
	mul.wide.s32 	%rd11, %r23, 4;
	add.s64 	%rd12, %rd3, %rd11;
	ld.global.f32 	%f5, [%rd12];
	add.f32 	%f6, %f4, %f5;
	mul.wide.s32 	%rd13, %r20, 4;
	add.s64 	%rd14, %rd3, %rd13;
	ld.global.f32 	%f7, [%rd14];
	add.f32 	%f8, %f6, %f7;
	fma.rn.f32 	%f9, %f1, 0fC0800000, %f8;
	fma.rn.f32 	%f10, %f9, 0f3E800000, %f1;
	add.s64 	%rd15, %rd4, %rd5;
	st.global.f32 	[%rd15], %f10;
$L__BB2_2:
	ret;

}


// ===== COMPILED SASS (sm_100) =====

	.target	sm_100

	.elftype	@"ET_EXEC"


//--------------------- .note.nv.tkinfo           --------------------------
	.section	.note.nv.tkinfo,"",@"SHT_NOTE"
	.sectionflags	@"SHF_NOTE_NV_TKINFO"
	.tkinfo
        /*0018*/ 	.word	0x00000002
        /*0030*/ 	.string	""
        /*0030*/ 	.string	"ptxas"
        /*0030*/ 	.string	"Cuda compilation tools, release 13.0, V13.0.88"
        /*0030*/ 	.string	"Build cuda_13.0.r13.0/compiler.36424714_0"
        /*0030*/ 	.string	"-arch sm_100 -m 64 "



//--------------------- .note.nv.cuinfo           --------------------------
	.section	.note.nv.cuinfo,"",@"SHT_NOTE"
	.sectionflags	@"SHF_NOTE_NV_CUINFO"
        /*0018*/ 	.short	0x0002
        /*001a*/ 	.short	0x0064
        /*001c*/ 	.short	0x0082
	.zero		2


//--------------------- .nv.info                  --------------------------
	.section	.nv.info,"",@"SHT_CUDA_INFO"
	.align	4


	//----- nvinfo : EIATTR_REGCOUNT
	.align		4
        /*0000*/ 	.byte	0x04, 0x2f
        /*0002*/ 	.short	(.L_10 - .L_9)
	.align		4
.L_9:
        /*0004*/ 	.word	index@(_Z12setup_kernelP17curandStateXORWOWm)
        /*0008*/ 	.word	0x0000001f


	//----- nvinfo : EIATTR_FRAME_SIZE
	.align		4
.L_10:
        /*000c*/ 	.byte	0x04, 0x11
        /*000e*/ 	.short	(.L_12 - .L_11)
	.align		4
.L_11:
        /*0010*/ 	.word	index@(_Z12setup_kernelP17curandStateXORWOWm)
        /*0014*/ 	.word	0x00000000


	//----- nvinfo : EIATTR_REGCOUNT
	.align		4
.L_12:
        /*0018*/ 	.byte	0x04, 0x2f
        /*001a*/ 	.short	(.L_14 - .L_13)
	.align		4
.L_13:
        /*001c*/ 	.word	index@(_Z21InitializeTemperaturePfP17curandStateXORWOWi)
        /*0020*/ 	.word	0x0000001e


	//----- nvinfo : EIATTR_FRAME_SIZE
	.align		4
.L_14:
        /*0024*/ 	.byte	0x04, 0x11
        /*0026*/ 	.short	(.L_16 - .L_15)
	.align		4
.L_15:
        /*0028*/ 	.word	index@(_Z21InitializeTemperaturePfP17curandStateXORWOWi)
        /*002c*/ 	.word	0x00000000


	//----- nvinfo : EIATTR_REGCOUNT
	.align		4
.L_16:
        /*0030*/ 	.byte	0x04, 0x2f
        /*0032*/ 	.short	(.L_18 - .L_17)
	.align		4
.L_17:
        /*0034*/ 	.word	index@(_Z16HeatConduction2DiiPKfPf)
        /*0038*/ 	.word	0x00000014


	//----- nvinfo : EIATTR_FRAME_SIZE
	.align		4
.L_18:
        /*003c*/ 	.byte	0x04, 0x11
        /*003e*/ 	.short	(.L_20 - .L_19)
	.align		4
.L_19:
        /*0040*/ 	.word	index@(_Z16HeatConduction2DiiPKfPf)
        /*0044*/ 	.word	0x00000000


	//----- nvinfo : EIATTR_MIN_STACK_SIZE
	.align		4
.L_20:
        /*0048*/ 	.byte	0x04, 0x12
        /*004a*/ 	.short	(.L_22 - .L_21)
	.align		4
.L_21:
        /*004c*/ 	.word	index@(_Z16HeatConduction2DiiPKfPf)
        /*0050*/ 	.word	0x00000000


	//----- nvinfo : EIATTR_MIN_STACK_SIZE
	.align		4
.L_22:
        /*0054*/ 	.byte	0x04, 0x12
        /*0056*/ 	.short	(.L_24 - .L_23)
	.align		4
.L_23:
        /*0058*/ 	.word	index@(_Z21InitializeTemperaturePfP17curandStateXORWOWi)
        /*005c*/ 	.word	0x00000000


	//----- nvinfo : EIATTR_MIN_STACK_SIZE
	.align		4
.L_24:
        /*0060*/ 	.byte	0x04, 0x12
        /*0062*/ 	.short	(.L_26 - .L_25)
	.align		4
.L_25:
        /*0064*/ 	.word	index@(_Z12setup_kernelP17curandStateXORWOWm)
        /*0068*/ 	.word	0x00000000
.L_26:


//--------------------- .nv.compat                --------------------------
	.section	.nv.compat,"",@"SHT_CUDA_COMPAT_INFO"
	.align	4
        /*0000*/ 	.byte	0x02, 0x09, 0x00, 0x00, 0x02, 0x02, 0x01, 0x00, 0x02, 0x05, 0x05, 0x00, 0x03, 0x07, 0x01, 0x01
        /*0010*/ 	.byte	0x02, 0x03, 0x00, 0x00, 0x02, 0x06, 0x01, 0x00, 0x04, 0x0b, 0x08, 0x00, 0x09, 0x00, 0x00, 0x00
        /*0020*/ 	.byte	0x00, 0x00, 0x00, 0x00


//--------------------- .nv.info._Z16HeatConduction2DiiPKfPf --------------------------
	.section	.nv.info._Z16HeatConduction2DiiPKfPf,"",@"SHT_CUDA_INFO"
	.sectionflags	@""
	.align	4


	//----- nvinfo : EIATTR_CUDA_API_VERSION
	.align		4
        /*0000*/ 	.byte	0x04, 0x37
        /*0002*/ 	.short	(.L_28 - .L_27)
.L_27:
        /*0004*/ 	.word	0x00000082


	//----- nvinfo : EIATTR_KPARAM_INFO
	.align		4
.L_28:
        /*0008*/ 	.byte	0x04, 0x17
        /*000a*/ 	.short	(.L_30 - .L_29)
.L_29:
        /*000c*/ 	.word	0x00000000
        /*0010*/ 	.short	0x0003
        /*0012*/ 	.short	0x0010
        /*0014*/ 	.byte	0x00, 0xf5, 0x21, 0x00


	//----- nvinfo : EIATTR_KPARAM_INFO
	.align		4
.L_30:
        /*0018*/ 	.byte	0x04, 0x17
        /*001a*/ 	.short	(.L_32 - .L_31)
.L_31:
        /*001c*/ 	.word	0x00000000
        /*0020*/ 	.short	0x0002
        /*0022*/ 	.short	0x0008
        /*0024*/ 	.byte	0x00, 0xf5, 0x21, 0x00


	//----- nvinfo : EIATTR_KPARAM_INFO
	.align		4
.L_32:
        /*0028*/ 	.byte	0x04, 0x17
        /*002a*/ 	.short	(.L_34 - .L_33)
.L_33:
        /*002c*/ 	.word	0x00000000
        /*0030*/ 	.short	0x0001
        /*0032*/ 	.short	0x0004
        /*0034*/ 	.byte	0x00, 0xf0, 0x11, 0x00


	//----- nvinfo : EIATTR_KPARAM_INFO
	.align		4
.L_34:
        /*0038*/ 	.byte	0x04, 0x17
        /*003a*/ 	.short	(.L_36 - .L_35)
.L_35:
        /*003c*/ 	.word	0x00000000
        /*0040*/ 	.short	0x0000
        /*0042*/ 	.short	0x0000
        /*0044*/ 	.byte	0x00, 0xf0, 0x11, 0x00


	//----- nvinfo : EIATTR_SPARSE_MMA_MASK
	.align		4
.L_36:
        /*0048*/ 	.byte	0x03, 0x50
        /*004a*/ 	.short	0x0000


	//----- nvinfo : EIATTR_MAXREG_COUNT
	.align		4
        /*004c*/ 	.byte	0x03, 0x1b
        /*004e*/ 	.short	0x00ff


	//----- nvinfo : EIATTR_MERCURY_ISA_VERSION
	.align		4
        /*0050*/ 	.byte	0x03, 0x5f
        /*0052*/ 	.short	0x0101


	//----- nvinfo : EIATTR_VRC_CTA_INIT_COUNT
	.align		4
        /*0054*/ 	.byte	0x02, 0x4a
	.zero		1
	.zero		1


	//----- nvinfo : EIATTR_EXIT_INSTR_OFFSETS
	.align		4
        /*0058*/ 	.byte	0x04, 0x1c
        /*005a*/ 	.short	(.L_38 - .L_37)


	//   ....[0]....
.L_37:
        /*005c*/ 	.word	0x000000b0


	//   ....[1]....
        /*0060*/ 	.word	0x000002f0


	//----- nvinfo : EIATTR_CBANK_PARAM_SIZE
	.align		4
.L_38:
        /*0064*/ 	.byte	0x03, 0x19
        /*0066*/ 	.short	0x0018


	//----- nvinfo : EIATTR_PARAM_CBANK
	.align		4
        /*0068*/ 	.byte	0x04, 0x0a
        /*006a*/ 	.short	(.L_40 - .L_39)
	.align		4
.L_39:
        /*006c*/ 	.word	index@(.nv.constant0._Z16HeatConduction2DiiPKfPf)
        /*0070*/ 	.short	0x0380
        /*0072*/ 	.short	0x0018


	//----- nvinfo : EIATTR_SW_WAR
	.align		4
.L_40:
        /*0074*/ 	.byte	0x04, 0x36
        /*0076*/ 	.short	(.L_42 - .L_41)
.L_41:
        /*0078*/ 	.word	0x00000008
.L_42:


//--------------------- .nv.info._Z21InitializeTemperaturePfP17curandStateXORWOWi --------------------------
	.section	.nv.info._Z21InitializeTemperaturePfP17curandStateXORWOWi,"",@"SHT_CUDA_INFO"
	.sectionflags	@""
	.align	4


	//----- nvinfo : EIATTR_CUDA_API_VERSION
	.align		4
        /*0000*/ 	.byte	0x04, 0x37
        /*0002*/ 	.short	(.L_44 - .L_43)
.L_43:
        /*0004*/ 	.word	0x00000082


	//----- nvinfo : EIATTR_KPARAM_INFO
	.align		4
.L_44:
        /*0008*/ 	.byte	0x04, 0x17
        /*000a*/ 	.short	(.L_46 - .L_45)
.L_45:
        /*000c*/ 	.word	0x00000000
        /*0010*/ 	.short	0x0002
        /*0012*/ 	.short	0x0010
        /*0014*/ 	.byte	0x00, 0xf0, 0x11, 0x00


	//----- nvinfo : EIATTR_KPARAM_INFO
	.align		4
.L_46:
        /*0018*/ 	.byte	0x04, 0x17
        /*001a*/ 	.short	(.L_48 - .L_47)
.L_47:
        /*001c*/ 	.word	0x00000000
        /*0020*/ 	.short	0x0001
        /*0022*/ 	.short	0x0008
        /*0024*/ 	.byte	0x00, 0xf5, 0x21, 0x00


	//----- nvinfo : EIATTR_KPARAM_INFO
	.align		4
.L_48:
        /*0028*/ 	.byte	0x04, 0x17
        /*002a*/ 	.short	(.L_50 - .L_49)
.L_49:
        /*002c*/ 	.word	0x00000000
        /*0030*/ 	.short	0x0000
        /*0032*/ 	.short	0x0000
        /*0034*/ 	.byte	0x00, 0xf5, 0x21, 0x00


	//----- nvinfo : EIATTR_SPARSE_MMA_MASK
	.align		4
.L_50:
        /*0038*/ 	.byte	0x03, 0x50
        /*003a*/ 	.short	0x0000


	//----- nvinfo : EIATTR_MAXREG_COUNT
	.align		4
        /*003c*/ 	.byte	0x03, 0x1b
        /*003e*/ 	.short	0x00ff


	//----- nvinfo : EIATTR_MERCURY_ISA_VERSION
	.align		4
        /*0040*/ 	.byte	0x03, 0x5f
        /*0042*/ 	.short	0x0101


	//----- nvinfo : EIATTR_VRC_CTA_INIT_COUNT
	.align		4
        /*0044*/ 	.byte	0x02, 0x4a
	.zero		1
	.zero		1


	//----- nvinfo : EIATTR_EXIT_INSTR_OFFSETS
	.align		4
        /*0048*/ 	.byte	0x04, 0x1c
        /*004a*/ 	.short	(.L_52 - .L_51)


	//   ....[0]....
.L_51:
        /*004c*/ 	.word	0x00000030


	//   ....[1]....
        /*0050*/ 	.word	0x00000730


	//   ....[2]....
        /*0054*/ 	.word	0x00000a60


	//   ....[3]....
        /*0058*/ 	.word	0x00000bf0


	//----- nvinfo : EIATTR_CBANK_PARAM_SIZE
	.align		4
.L_52:
        /*005c*/ 	.byte	0x03, 0x19
        /*005e*/ 	.short	0x0014


	//----- nvinfo : EIATTR_PARAM_CBANK
	.align		4
        /*0060*/ 	.byte	0x04, 0x0a
        /*0062*/ 	.short	(.L_54 - .L_53)
	.align		4
.L_53:
        /*0064*/ 	.word	index@(.nv.constant0._Z21InitializeTemperaturePfP17curandStateXORWOWi)
        /*0068*/ 	.short	0x0380
        /*006a*/ 	.short	0x0014


	//----- nvinfo : EIATTR_SW_WAR
	.align		4
.L_54:
        /*006c*/ 	.byte	0x04, 0x36
        /*006e*/ 	.short	(.L_56 - .L_55)
.L_55:
        /*0070*/ 	.word	0x00000008
.L_56:


//--------------------- .nv.info._Z12setup_kernelP17curandStateXORWOWm --------------------------
	.section	.nv.info._Z12setup_kernelP17curandStateXORWOWm,"",@"SHT_CUDA_INFO"
	.sectionflags	@""
	.align	4


	//----- nvinfo : EIATTR_CUDA_API_VERSION
	.align		4
        /*0000*/ 	.byte	0x04, 0x37
        /*0002*/ 	.short	(.L_58 - .L_57)
.L_57:
        /*0004*/ 	.word	0x00000082


	//----- nvinfo : EIATTR_KPARAM_INFO
	.align		4
.L_58:
        /*0008*/ 	.byte	0x04, 0x17
        /*000a*/ 	.short	(.L_60 - .L_59)
.L_59:
        /*000c*/ 	.word	0x00000000
        /*0010*/ 	.short	0x0001
        /*0012*/ 	.short	0x0008
        /*0014*/ 	.byte	0x00, 0xf0, 0x21, 0x00


	//----- nvinfo : EIATTR_KPARAM_INFO
	.align		4
.L_60:
        /*0018*/ 	.byte	0x04, 0x17
        /*001a*/ 	.short	(.L_62 - .L_61)
.L_61:
        /*001c*/ 	.word	0x00000000
        /*0020*/ 	.short	0x0000
        /*0022*/ 	.short	0x0000
        /*0024*/ 	.byte	0x00, 0xf5, 0x21, 0x00


	//----- nvinfo : EIATTR_SPARSE_MMA_MASK
	.align		4
.L_62:
        /*0028*/ 	.byte	0x03, 0x50
        /*002a*/ 	.short	0x0000


	//----- nvinfo : EIATTR_MAXREG_COUNT
	.align		4
        /*002c*/ 	.byte	0x03, 0x1b
        /*002e*/ 	.short	0x00ff


	//----- nvinfo : EIATTR_MERCURY_ISA_VERSION
	.align		4
        /*0030*/ 	.byte	0x03, 0x5f
        /*0032*/ 	.short	0x0101


	//----- nvinfo : EIATTR_VRC_CTA_INIT_COUNT
	.align		4
        /*0034*/ 	.byte	0x02, 0x4a
	.zero		1
	.zero		1


	//----- nvinfo : EIATTR_EXIT_INSTR_OFFSETS
	.align		4
        /*0038*/ 	.byte	0x04, 0x1c
        /*003a*/ 	.short	(.L_64 - .L_63)


	//   ....[0]....
.L_63:
        /*003c*/ 	.word	0x00000ed0


	//----- nvinfo : EIATTR_CRS_STACK_SIZE
	.align		4
.L_64:
        /*0040*/ 	.byte	0x04, 0x1e
        /*0042*/ 	.short	(.L_66 - .L_65)
.L_65:
        /*0044*/ 	.word	0x00000000


	//----- nvinfo : EIATTR_CBANK_PARAM_SIZE
	.align		4
.L_66:
        /*0048*/ 	.byte	0x03, 0x19
        /*004a*/ 	.short	0x0010


	//----- nvinfo : EIATTR_PARAM_CBANK
	.align		4
        /*004c*/ 	.byte	0x04, 0x0a
        /*004e*/ 	.short	(.L_68 - .L_67)
	.align		4
.L_67:
        /*0050*/ 	.word	index@(.nv.constant0._Z12setup_kernelP17curandStateXORWOWm)
        /*0054*/ 	.short	0x0380
        /*0056*/ 	.short	0x0010


	//----- nvinfo : EIATTR_SW_WAR
	.align		4
.L_68:
        /*0058*/ 	.byte	0x04, 0x36
        /*005a*/ 	.short	(.L_70 - .L_69)
.L_69:
        /*005c*/ 	.word	0x00000008
.L_70:


//--------------------- .nv.callgraph             --------------------------
	.section	.nv.callgraph,"",@"SHT_CUDA_CALLGRAPH"
	.align	4
	.sectionentsize	8
	.align		4
        /*0000*/ 	.word	0x00000000
	.align		4
        /*0004*/ 	.word	0xffffffff
	.align		4
        /*0008*/ 	.word	0x00000000
	.align		4
        /*000c*/ 	.word	0xfffffffe
	.align		4
        /*0010*/ 	.word	0x00000000
	.align		4
        /*0014*/ 	.word	0xfffffffd
	.align		4
        /*0018*/ 	.word	0x00000000
	.align		4
        /*001c*/ 	.word	0xfffffffc


//--------------------- .nv.constant4             --------------------------
	.section	.nv.constant4,"a",@progbits
	.align	8
	.align		8
.nv.constant4:
        /*0000*/ 	.dword	precalc_xorwow_matrix
	.align		8
        /*0008*/ 	.dword	precalc_xorwow_offset_matrix
	.align		8
        /*0010*/ 	.dword	mrg32k3aM1
	.align		8
        /*0018*/ 	.dword	mrg32k3aM2
	.align		8
        /*0020*/ 	.dword	mrg32k3aM1SubSeq
	.align		8
        /*0028*/ 	.dword	mrg32k3aM2SubSeq
	.align		8
        /*0030*/ 	.dword	mrg32k3aM1Seq
	.align		8
        /*0038*/ 	.dword	mrg32k3aM2Seq


//--------------------- .nv.constant3             --------------------------
	.section	.nv.constant3,"a",@progbits
	.align	8
.nv.constant3:
	.type		__cr_lgamma_table,@object
	.size		__cr_lgamma_table,(.L_8 - __cr_lgamma_table)
__cr_lgamma_table:
        /*0000*/ 	.byte	0x00, 0x00, 0x00, 0x00, 0x00, 0x00, 0x00, 0x00, 0x00, 0x00, 0x00, 0x00, 0x00, 0x00, 0x00, 0x00
        /*0010*/ 	.byte	0xef, 0x39, 0xfa, 0xfe, 0x42, 0x2e, 0xe6, 0x3f, 0x02, 0x20, 0x2a, 0xfa, 0x0b, 0xab, 0xfc, 0x3f
        /*0020*/ 	.byte	0xf9, 0x2c, 0x92, 0x7c, 0xa7, 0x6c, 0x09, 0x40, 0xc9, 0x79, 0x44, 0x3c, 0x64, 0x26, 0x13, 0x40
        /*0030*/ 	.byte	0xca, 0x01, 0xcf, 0x3a, 0x27, 0x51, 0x1a, 0x40, 0x30, 0xcc, 0x2d, 0xf3, 0xe1, 0x0c, 0x21, 0x40
        /*0040*/ 	.byte	0x0d, 0xb7, 0xfc, 0x82, 0x8e, 0x35, 0x25, 0x40
.L_8:


//--------------------- .text._Z16HeatConduction2DiiPKfPf --------------------------
	.section	.text._Z16HeatConduction2DiiPKfPf,"ax",@progbits
	.align	128
        .global         _Z16HeatConduction2DiiPKfPf
        .type           _Z16HeatConduction2DiiPKfPf,@function
        .size           _Z16HeatConduction2DiiPKfPf,(.L_x_14 - _Z16HeatConduction2DiiPKfPf)
        .other          _Z16HeatConduction2DiiPKfPf,@"STO_CUDA_ENTRY STV_DEFAULT"
_Z16HeatConduction2DiiPKfPf:
.text._Z16HeatConduction2DiiPKfPf:
[----:B------:R-:W-:Y:S01]  /*0000*/  LDC R1, c[0x0][0x37c] ;  /* 0x0000df00ff017b82 */ /* 0x000fe20000000800 */
[----:B------:R-:W0:Y:S07]  /*0010*/  S2R R0, SR_TID.Y ;  /* 0x0000000000007919 */ /* 0x000e2e0000002200 */
[----:B------:R-:W0:Y:S01]  /*0020*/  S2UR UR4, SR_CTAID.Y ;  /* 0x00000000000479c3 */ /* 0x000e220000002600 */
[----:B------:R-:W1:Y:S01]  /*0030*/  S2R R9, SR_TID.X ;  /* 0x0000000000097919 */ /* 0x000e620000002100 */
[----:B------:R-:W1:Y:S06]  /*0040*/  S2R R2, SR_CTAID.X ;  /* 0x0000000000027919 */ /* 0x000e6c0000002500 */
[----:B------:R-:W0:Y:S08]  /*0050*/  LDC R3, c[0x0][0x364] ;  /* 0x0000d900ff037b82 */ /* 0x000e300000000800 */
[----:B------:R-:W2:Y:S01]  /*0060*/  LDC.64 R4, c[0x0][0x380] ;  /* 0x0000e000ff047b82 */ /* 0x000ea20000000a00 */
[----:B0-----:R-:W-:-:S02]  /*0070*/  IMAD R0, R3, UR4, R0 ;  /* 0x0000000403007c24 */ /* 0x001fc4000f8e0200 */
[----:B-1----:R-:W-:-:S03]  /*0080*/  IMAD R9, R2, R2, R9 ;  /* 0x0000000202097224 */ /* 0x002fc600078e0209 */
[----:B--2---:R-:W-:-:S04]  /*0090*/  ISETP.GE.AND P0, PT, R0, R5, PT ;  /* 0x000000050000720c */ /* 0x004fc80003f06270 */
[----:B------:R-:W-:-:S13]  /*00a0*/  ISETP.GE.OR P0, PT, R9, R4, P0 ;  /* 0x000000040900720c */ /* 0x000fda0000706670 */
[----:B------:R-:W-:Y:S05]  /*00b0*/  @P0 EXIT ;  /* 0x000000000000094d */ /* 0x000fea0003800000 */
[----:B------:R-:W0:Y:S01]  /*00c0*/  LDC.64 R2, c[0x0][0x388] ;  /* 0x0000e200ff027b82 */ /* 0x000e220000000a00 */
[----:B------:R-:W-:Y:S01]  /*00d0*/  IADD3 R6, PT, PT, R4, -0x1, RZ ;  /* 0xffffffff04067810 */ /* 0x000fe20007ffe0ff */
[----:B------:R-:W1:Y:S01]  /*00e0*/  LDCU.64 UR4, c[0x0][0x358] ;  /* 0x00006b00ff0477ac */ /* 0x000e620008000a00 */
[C---:B------:R-:W-:Y:S01]  /*00f0*/  IADD3 R7, PT, PT, R5.reuse, -0x1, RZ ;  /* 0xffffffff05077810 */ /* 0x040fe20007ffe0ff */
[-C--:B------:R-:W-:Y:S01]  /*0100*/  IMAD R5, R5, R4.reuse, RZ ;  /* 0x0000000405057224 */ /* 0x080fe200078e02ff */
[----:B------:R-:W-:Y:S02]  /*0110*/  ISETP.NE.AND P1, PT, R6, R9, PT ;  /* 0x000000090600720c */ /* 0x000fe40003f25270 */
[----:B------:R-:W-:Y:S01]  /*0120*/  ISETP.NE.AND P0, PT, R9, RZ, PT ;  /* 0x000000ff0900720c */ /* 0x000fe20003f05270 */
[C---:B------:R-:W-:Y:S01]  /*0130*/  IMAD R9, R0.reuse, R4, R9 ;  /* 0x0000000400097224 */ /* 0x040fe200078e0209 */
[----:B------:R-:W-:Y:S02]  /*0140*/  ISETP.NE.AND P2, PT, R0, RZ, PT ;  /* 0x000000ff0000720c */ /* 0x000fe40003f45270 */
[----:B------:R-:W-:-:S02]  /*0150*/  ISETP.NE.AND P3, PT, R7, R0, PT ;  /* 0x000000000700720c */ /* 0x000fc40003f65270 */
[C---:B------:R-:W-:Y:S02]  /*0160*/  SEL R0, R4.reuse, RZ, !P1 ;  /* 0x000000ff04007207 */ /* 0x040fe40004800000 */
[----:B------:R-:W-:Y:S02]  /*0170*/  SEL R11, R4, RZ, !P0 ;  /* 0x000000ff040b7207 */ /* 0x000fe40004000000 */
[----:B------:R-:W-:Y:S02]  /*0180*/  SEL R8, R5, RZ, !P3 ;  /* 0x000000ff05087207 */ /* 0x000fe40005800000 */
[----:B------:R-:W-:Y:S02]  /*0190*/  IADD3 R13, PT, PT, R9, 0x1, -R0 ;  /* 0x00000001090d7810 */ /* 0x000fe40007ffe800 */
[----:B------:R-:W-:Y:S02]  /*01a0*/  SEL R5, R5, RZ, !P2 ;  /* 0x000000ff05057207 */ /* 0x000fe40005000000 */
[-C--:B------:R-:W-:Y:S01]  /*01b0*/  IADD3 R17, PT, PT, -R8, R4.reuse, R9 ;  /* 0x0000000408117210 */ /* 0x080fe20007ffe109 */
[----:B0-----:R-:W-:Y:S01]  /*01c0*/  IMAD.WIDE R6, R9, 0x4, R2 ;  /* 0x0000000409067825 */ /* 0x001fe200078e0202 */
[----:B------:R-:W-:-:S03]  /*01d0*/  IADD3 R15, PT, PT, R5, -R4, R9 ;  /* 0x80000004050f7210 */ /* 0x000fc60007ffe009 */
[----:B------:R-:W-:-:S04]  /*01e0*/  IMAD.WIDE R12, R13, 0x4, R2 ;  /* 0x000000040d0c7825 */ /* 0x000fc800078e0202 */
[----:B------:R-:W-:Y:S02]  /*01f0*/  IMAD.WIDE R10, R11, 0x4, R6 ;  /* 0x000000040b0a7825 */ /* 0x000fe400078e0206 */
[----:B-1----:R-:W2:Y:S02]  /*0200*/  LDG.E R13, desc[UR4][R12.64] ;  /* 0x000000040c0d7981 */ /* 0x002ea4000c1e1900 */
[--C-:B------:R-:W-:Y:S02]  /*0210*/  IMAD.WIDE R4, R17, 0x4, R2.reuse ;  /* 0x0000000411047825 */ /* 0x100fe400078e0202 */
[----:B------:R-:W2:Y:S02]  /*0220*/  LDG.E R10, desc[UR4][R10.64+-0x4] ;  /* 0xfffffc040a0a7981 */ /* 0x000ea4000c1e1900 */
[----:B------:R-:W-:Y:S02]  /*0230*/  IMAD.WIDE R2, R15, 0x4, R2 ;  /* 0x000000040f027825 */ /* 0x000fe400078e0202 */
[----:B------:R-:W3:Y:S01]  /*0240*/  LDG.E R5, desc[UR4][R4.64] ;  /* 0x0000000404057981 */ /* 0x000ee2000c1e1900 */
[----:B------:R-:W0:Y:S03]  /*0250*/  LDC.64 R14, c[0x0][0x390] ;  /* 0x0000e400ff0e7b82 */ /* 0x000e260000000a00 */
[----:B------:R-:W4:Y:S04]  /*0260*/  LDG.E R3, desc[UR4][R2.64] ;  /* 0x0000000402037981 */ /* 0x000f28000c1e1900 */
[----:B------:R-:W5:Y:S01]  /*0270*/  LDG.E R6, desc[UR4][R6.64] ;  /* 0x0000000406067981 */ /* 0x000f62000c1e1900 */
[----:B0-----:R-:W-:-:S04]  /*0280*/  IMAD.WIDE R8, R9, 0x4, R14 ;  /* 0x0000000409087825 */ /* 0x001fc800078e020e */
[----:B--2---:R-:W-:-:S04]  /*0290*/  FADD R0, R10, R13 ;  /* 0x0000000d0a007221 */ /* 0x004fc80000000000 */
[----:B---3--:R-:W-:-:S04]  /*02a0*/  FADD R0, R0, R5 ;  /* 0x0000000500007221 */ /* 0x008fc80000000000 */
[----:B----4-:R-:W-:-:S04]  /*02b0*/  FADD R17, R0, R3 ;  /* 0x0000000300117221 */ /* 0x010fc80000000000 */
[----:B-----5:R-:W-:-:S04]  /*02c0*/  FFMA R17, R6, -4, R17 ;  /* 0xc080000006117823 */ /* 0x020fc80000000011 */
[----:B------:R-:W-:-:S05]  /*02d0*/  FFMA R17, R17, 0.25, R6 ;  /* 0x3e80000011117823 */ /* 0x000fca0000000006 */
[----:B------:R-:W-:Y:S01]  /*02e0*/  STG.E desc[UR4][R8.64], R17 ;  /* 0x0000001108007986 */ /* 0x000fe2000c101904 */
[----:B------:R-:W-:Y:S05]  /*02f0*/  EXIT ;  /* 0x000000000000794d */ /* 0x000fea0003800000 */
.L_x_0:
[----:B------:R-:W-:-:S00]  /*0300*/  BRA `(.L_x_0) ;  /* 0xfffffffc00fc7947 */ /* 0x000fc0000383ffff */
[----:B------:R-:W-:-:S00]  /*0310*/  NOP ;  /* 0x0000000000007918 */ /* 0x000fc00000000000 */
        /* <DEDUP_REMOVED lines=14> */
.L_x_14:


//--------------------- .text._Z21InitializeTemperaturePfP17curandStateXORWOWi --------------------------
	.section	.text._Z21InitializeTemperaturePfP17curandStateXORWOWi,"ax",@progbits
	.align	128
        .global         _Z21InitializeTemperaturePfP17curandStateXORWOWi
        .type           _Z21InitializeTemperaturePfP17curandStateXORWOWi,@function
        .size           _Z21InitializeTemperaturePfP17curandStateXORWOWi,(.L_x_15 - _Z21InitializeTemperaturePfP17curandStateXORWOWi)
        .other          _Z21InitializeTemperaturePfP17curandStateXORWOWi,@"STO_CUDA_ENTRY STV_DEFAULT"
_Z21InitializeTemperaturePfP17curandStateXORWOWi:
.text._Z21InitializeTemperaturePfP17curandStateXORWOWi:
[----:B------:R-:W-:Y:S08]  /*0000*/  LDC R1, c[0x0][0x37c] ;  /* 0x0000df00ff017b82 */ /* 0x000ff00000000800 */
[----:B------:R-:W0:Y:S02]  /*0010*/  LDC R0, c[0x0][0x390] ;  /* 0x0000e400ff007b82 */ /* 0x000e240000000800 */
[----:B0-----:R-:W-:-:S13]  /*0020*/  ISETP.GE.AND P0, PT, R0, 0x1, PT ;  /* 0x000000010000780c */ /* 0x001fda0003f06270 */
[----:B------:R-:W-:Y:S05]  /*0030*/  @!P0 EXIT ;  /* 0x000000000000894d */ /* 0x000fea0003800000 */
[----:B------:R-:W0:Y:S01]  /*0040*/  S2R R5, SR_TID.X ;  /* 0x0000000000057919 */ /* 0x000e220000002100 */
[----:B------:R-:W0:Y:S01]  /*0050*/  S2UR UR4, SR_CTAID.X ;  /* 0x00000000000479c3 */ /* 0x000e220000002500 */
[C---:B------:R-:W-:Y:S01]  /*0060*/  ISETP.GE.U32.AND P1, PT, R0.reuse, 0x4, PT ;  /* 0x000000040000780c */ /* 0x040fe20003f26070 */
[----:B------:R-:W1:Y:S01]  /*0070*/  LDCU.64 UR6, c[0x0][0x358] ;  /* 0x00006b00ff0677ac */ /* 0x000e620008000a00 */
[----:B------:R-:W-:-:S04]  /*0080*/  LOP3.LUT R22, R0, 0x3, RZ, 0xc0, !PT ;  /* 0x0000000300167812 */ /* 0x000fc800078ec0ff */
[----:B------:R-:W-:Y:S01]  /*0090*/  ISETP.NE.AND P0, PT, R22, RZ, PT ;  /* 0x000000ff1600720c */ /* 0x000fe20003f05270 */
[----:B------:R-:W0:Y:S08]  /*00a0*/  LDC R4, c[0x0][0x360] ;  /* 0x0000d800ff047b82 */ /* 0x000e300000000800 */
[----:B------:R-:W2:Y:S01]  /*00b0*/  LDC.64 R2, c[0x0][0x388] ;  /* 0x0000e200ff027b82 */ /* 0x000ea20000000a00 */
[----:B0-----:R-:W-:-:S02]  /*00c0*/  IMAD R5, R4, UR4, R5 ;  /* 0x0000000404057c24 */ /* 0x001fc4000f8e0205 */
[----:B------:R-:W-:Y:S02]  /*00d0*/  IMAD.MOV.U32 R4, RZ, RZ, RZ ;  /* 0x000000ffff047224 */ /* 0x000fe400078e00ff */
[----:B--2---:R-:W-:Y:S01]  /*00e0*/  IMAD.WIDE R2, R5, 0x30, R2 ;  /* 0x0000003005027825 */ /* 0x004fe200078e0202 */
[----:B-1----:R-:W-:Y:S06]  /*00f0*/  @!P1 BRA `(.L_x_1) ;  /* 0x00000004008c9947 */ /* 0x002fec0003800000 */
[----:B------:R-:W0:Y:S01]  /*0100*/  LDCU.64 UR4, c[0x0][0x380] ;  /* 0x00007000ff0477ac */ /* 0x000e220008000a00 */
[----:B------:R-:W-:-:S05]  /*0110*/  LOP3.LUT R4, R0, 0x7ffffffc, RZ, 0xc0, !PT ;  /* 0x7ffffffc00047812 */ /* 0x000fca00078ec0ff */
[----:B------:R-:W-:Y:S01]  /*0120*/  IMAD.MOV R5, RZ, RZ, -R4 ;  /* 0x000000ffff057224 */ /* 0x000fe200078e0a04 */
[----:B0-----:R-:W-:-:S04]  /*0130*/  UIADD3 UR4, UP0, UPT, UR4, 0x8, URZ ;  /* 0x0000000804047890 */ /* 0x001fc8000ff1e0ff */
[----:B------:R-:W-:Y:S02]  /*0140*/  UIADD3.X UR5, UPT, UPT, URZ, UR5, URZ, UP0, !UPT ;  /* 0x00000005ff057290 */ /* 0x000fe400087fe4ff */
[----:B------:R-:W-:-:S04]  /*0150*/  IMAD.U32 R7, RZ, RZ, UR4 ;  /* 0x00000004ff077e24 */ /* 0x000fc8000f8e00ff */
[----:B------:R-:W-:-:S07]  /*0160*/  MOV R18, UR5 ;  /* 0x0000000500127c02 */ /* 0x000fce0008000f00 */
.L_x_2:
[----:B------:R-:W2:Y:S04]  /*0170*/  LDG.E.64 R12, desc[UR6][R2.64] ;  /* 0x00000006020c7981 */ /* 0x000ea8000c1e1b00 */
[----:B0-----:R-:W3:Y:S04]  /*0180*/  LDG.E.64 R10, desc[UR6][R2.64+0x10] ;  /* 0x00001006020a7981 */ /* 0x001ee8000c1e1b00 */
[----:B------:R-:W4:Y:S01]  /*0190*/  LDG.E.64 R8, desc[UR6][R2.64+0x8] ;  /* 0x0000080602087981 */ /* 0x000f22000c1e1b00 */
[----:B--2---:R-:W-:Y:S01]  /*01a0*/  SHF.R.U32.HI R6, RZ, 0x2, R13 ;  /* 0x00000002ff067819 */ /* 0x004fe2000001160d */
[----:B------:R-:W-:-:S03]  /*01b0*/  VIADD R12, R12, 0x587c5 ;  /* 0x000587c50c0c7836 */ /* 0x000fc60000000000 */
[----:B------:R-:W-:Y:S01]  /*01c0*/  LOP3.LUT R6, R6, R13, RZ, 0x3c, !PT ;  /* 0x0000000d06067212 */ /* 0x000fe200078e3cff */
[----:B---3--:R-:W-:Y:S02]  /*01d0*/  IMAD.SHL.U32 R14, R11, 0x10, RZ ;  /* 0x000000100b0e7824 */ /* 0x008fe400078e00ff */
[----:B------:R-:W-:Y:S02]  /*01e0*/  IMAD.MOV.U32 R17, RZ, RZ, R10 ;  /* 0x000000ffff117224 */ /* 0x000fe400078e000a */
[----:B------:R-:W-:Y:S02]  /*01f0*/  IMAD.SHL.U32 R13, R6, 0x2, RZ ;  /* 0x00000002060d7824 */ /* 0x000fe400078e00ff */
[----:B----4-:R-:W-:-:S03]  /*0200*/  IMAD.MOV.U32 R16, RZ, RZ, R9 ;  /* 0x000000ffff107224 */ /* 0x010fc600078e0009 */
[----:B------:R-:W-:Y:S01]  /*0210*/  LOP3.LUT R13, R11, R14, R13, 0x96, !PT ;  /* 0x0000000e0b0d7212 */ /* 0x000fe200078e960d */
[----:B------:R-:W-:Y:S01]  /*0220*/  IMAD.MOV.U32 R14, RZ, RZ, R11 ;  /* 0x000000ffff0e7224 */ /* 0x000fe200078e000b */
[----:B------:R0:W-:Y:S02]  /*0230*/  STG.E.64 desc[UR6][R2.64+0x8], R16 ;  /* 0x0000081002007986 */ /* 0x0001e4000c101b06 */
[----:B------:R-:W-:Y:S01]  /*0240*/  LOP3.LUT R15, R13, R6, RZ, 0x3c, !PT ;  /* 0x000000060d0f7212 */ /* 0x000fe200078e3cff */
[----:B------:R-:W-:-:S03]  /*0250*/  IMAD.MOV.U32 R6, RZ, RZ, 0x2f800000 ;  /* 0x2f800000ff067424 */ /* 0x000fc600078e00ff */
[----:B------:R-:W-:Y:S01]  /*0260*/  IADD3 R13, PT, PT, R15, R12, RZ ;  /* 0x0000000c0f0d7210 */ /* 0x000fe20007ffe0ff */
[----:B------:R1:W-:Y:S03]  /*0270*/  STG.E.64 desc[UR6][R2.64+0x10], R14 ;  /* 0x0000100e02007986 */ /* 0x0003e6000c101b06 */
[----:B------:R-:W-:Y:S02]  /*0280*/  I2FP.F32.U32 R9, R13 ;  /* 0x0000000d00097245 */ /* 0x000fe40000201000 */
[----:B------:R-:W-:Y:S01]  /*0290*/  MOV R13, R8 ;  /* 0x00000008000d7202 */ /* 0x000fe20000000f00 */
[----:B------:R-:W-:Y:S02]  /*02a0*/  IMAD.MOV.U32 R8, RZ, RZ, R7 ;  /* 0x000000ffff087224 */ /* 0x000fe400078e0007 */
[----:B------:R-:W-:Y:S01]  /*02b0*/  FFMA R23, R9, R6, 1.1641532182693481445e-10 ;  /* 0x2f00000009177423 */ /* 0x000fe20000000006 */
[----:B------:R-:W-:Y:S01]  /*02c0*/  IMAD.MOV.U32 R9, RZ, RZ, R18 ;  /* 0x000000ffff097224 */ /* 0x000fe200078e0012 */
[----:B------:R2:W-:Y:S04]  /*02d0*/  STG.E.64 desc[UR6][R2.64], R12 ;  /* 0x0000000c02007986 */ /* 0x0005e8000c101b06 */
[----:B------:R-:W-:Y:S04]  /*02e0*/  STG.E desc[UR6][R8.64+-0x8], R23 ;  /* 0xfffff81708007986 */ /* 0x000fe8000c101906 */
[----:B------:R-:W3:Y:S04]  /*02f0*/  LDG.E.64 R20, desc[UR6][R2.64] ;  /* 0x0000000602147981 */ /* 0x000ee8000c1e1b00 */
[----:B------:R-:W4:Y:S04]  /*0300*/  LDG.E.64 R18, desc[UR6][R2.64+0x10] ;  /* 0x0000100602127981 */ /* 0x000f28000c1e1b00 */
[----:B------:R-:W5:Y:S01]  /*0310*/  LDG.E.64 R10, desc[UR6][R2.64+0x8] ;  /* 0x00000806020a7981 */ /* 0x000f62000c1e1b00 */
[----:B---3--:R-:W-:Y:S01]  /*0320*/  SHF.R.U32.HI R24, RZ, 0x2, R21 ;  /* 0x00000002ff187819 */ /* 0x008fe20000011615 */
[----:B------:R-:W-:-:S03]  /*0330*/  VIADD R20, R20, 0x587c5 ;  /* 0x000587c514147836 */ /* 0x000fc60000000000 */
[----:B------:R-:W-:Y:S01]  /*0340*/  LOP3.LUT R24, R24, R21, RZ, 0x3c, !PT ;  /* 0x0000001518187212 */ /* 0x000fe200078e3cff */
[----:B----4-:R-:W-:Y:S01]  /*0350*/  IMAD.MOV.U32 R27, RZ, RZ, R18 ;  /* 0x000000ffff1b7224 */ /* 0x010fe200078e0012 */
[----:B------:R-:W-:Y:S01]  /*0360*/  SHF.L.U32 R26, R19, 0x4, RZ ;  /* 0x00000004131a7819 */ /* 0x000fe200000006ff */
[----:B0-----:R-:W-:Y:S02]  /*0370*/  IMAD.MOV.U32 R16, RZ, RZ, R19 ;  /* 0x000000ffff107224 */ /* 0x001fe400078e0013 */
[----:B------:R-:W-:Y:S02]  /*0380*/  IMAD.SHL.U32 R7, R24, 0x2, RZ ;  /* 0x0000000218077824 */ /* 0x000fe400078e00ff */
[----:B-----5:R-:W-:-:S03]  /*0390*/  IMAD.MOV.U32 R21, RZ, RZ, R10 ;  /* 0x000000ffff157224 */ /* 0x020fc600078e000a */
[----:B------:R-:W-:Y:S02]  /*03a0*/  LOP3.LUT R7, R19, R26, R7, 0x96, !PT ;  /* 0x0000001a13077212 */ /* 0x000fe400078e9607 */
[----:B------:R-:W-:Y:S01]  /*03b0*/  MOV R26, R11 ;  /* 0x0000000b001a7202 */ /* 0x000fe20000000f00 */
[----:B------:R-:W-:Y:S01]  /*03c0*/  STG.E.64 desc[UR6][R2.64], R20 ;  /* 0x0000001402007986 */ /* 0x000fe2000c101b06 */
[----:B------:R-:W-:-:S03]  /*03d0*/  LOP3.LUT R17, R7, R24, RZ, 0x3c, !PT ;  /* 0x0000001807117212 */ /* 0x000fc600078e3cff */
[----:B------:R0:W-:Y:S02]  /*03e0*/  STG.E.64 desc[UR6][R2.64+0x8], R26 ;  /* 0x0000081a02007986 */ /* 0x0001e4000c101b06 */
[----:B------:R-:W-:Y:S02]  /*03f0*/  IMAD.IADD R7, R17, 0x1, R20 ;  /* 0x0000000111077824 */ /* 0x000fe400078e0214 */
[----:B------:R-:W-:Y:S03]  /*0400*/  STG.E.64 desc[UR6][R2.64+0x10], R16 ;  /* 0x0000101002007986 */ /* 0x000fe6000c101b06 */
[----:B------:R-:W-:-:S05]  /*0410*/  I2FP.F32.U32 R7, R7 ;  /* 0x0000000700077245 */ /* 0x000fca0000201000 */
[----:B------:R-:W-:-:S05]  /*0420*/  FFMA R7, R7, R6, 1.1641532182693481445e-10 ;  /* 0x2f00000007077423 */ /* 0x000fca0000000006 */
[----:B------:R3:W-:Y:S04]  /*0430*/  STG.E desc[UR6][R8.64+-0x4], R7 ;  /* 0xfffffc0708007986 */ /* 0x0007e8000c101906 */
[----:B-1----:R-:W4:Y:S04]  /*0440*/  LDG.E.64 R14, desc[UR6][R2.64] ;  /* 0x00000006020e7981 */ /* 0x002f28000c1e1b00 */
[----:B--2---:R-:W0:Y:S04]  /*0450*/  LDG.E.64 R12, desc[UR6][R2.64+0x10] ;  /* 0x00001006020c7981 */ /* 0x004e28000c1e1b00 */
[----:B------:R-:W2:Y:S01]  /*0460*/  LDG.E.64 R10, desc[UR6][R2.64+0x8] ;  /* 0x00000806020a7981 */ /* 0x000ea2000c1e1b00 */
[----:B----4-:R-:W-:Y:S01]  /*0470*/  SHF.R.U32.HI R18, RZ, 0x2, R15 ;  /* 0x00000002ff127819 */ /* 0x010fe2000001160f */
[----:B------:R-:W-:-:S03]  /*0480*/  VIADD R14, R14, 0x587c5 ;  /* 0x000587c50e0e7836 */ /* 0x000fc60000000000 */
[----:B------:R-:W-:Y:S01]  /*0490*/  LOP3.LUT R18, R18, R15, RZ, 0x3c, !PT ;  /* 0x0000000f12127212 */ /* 0x000fe200078e3cff */
[----:B0-----:R-:W-:Y:S01]  /*04a0*/  IMAD.MOV.U32 R27, RZ, RZ, R12 ;  /* 0x000000ffff1b7224 */ /* 0x001fe200078e000c */
[----:B------:R-:W-:Y:S02]  /*04b0*/  SHF.L.U32 R24, R13, 0x4, RZ ;  /* 0x000000040d187819 */ /* 0x000fe400000006ff */
[----:B--2---:R-:W-:Y:S01]  /*04c0*/  MOV R26, R11 ;  /* 0x0000000b001a7202 */ /* 0x004fe20000000f00 */
[----:B------:R-:W-:-:S04]  /*04d0*/  IMAD.SHL.U32 R15, R18, 0x2, RZ ;  /* 0x00000002120f7824 */ /* 0x000fc800078e00ff */
[----:B------:R-:W-:Y:S01]  /*04e0*/  STG.E.64 desc[UR6][R2.64+0x8], R26 ;  /* 0x0000081a02007986 */ /* 0x000fe2000c101b06 */
[----:B------:R-:W-:-:S04]  /*04f0*/  LOP3.LUT R15, R13, R24, R15, 0x96, !PT ;  /* 0x000000180d0f7212 */ /* 0x000fc800078e960f */
[----:B------:R-:W-:Y:S01]  /*0500*/  LOP3.LUT R19, R15, R18, RZ, 0x3c, !PT ;  /* 0x000000120f137212 */ /* 0x000fe200078e3cff */
[----:B------:R-:W-:Y:S02]  /*0510*/  IMAD.MOV.U32 R15, RZ, RZ, R10 ;  /* 0x000000ffff0f7224 */ /* 0x000fe400078e000a */
[----:B------:R-:W-:Y:S02]  /*0520*/  IMAD.MOV.U32 R18, RZ, RZ, R13 ;  /* 0x000000ffff127224 */ /* 0x000fe400078e000d */
[----:B---3--:R-:W-:Y:S01]  /*0530*/  IMAD.IADD R7, R19, 0x1, R14 ;  /* 0x0000000113077824 */ /* 0x008fe200078e020e */
[----:B------:R0:W-:Y:S04]  /*0540*/  STG.E.64 desc[UR6][R2.64], R14 ;  /* 0x0000000e02007986 */ /* 0x0001e8000c101b06 */
[----:B------:R-:W-:Y:S01]  /*0550*/  I2FP.F32.U32 R7, R7 ;  /* 0x0000000700077245 */ /* 0x000fe20000201000 */
[----:B------:R-:W-:Y:S04]  /*0560*/  STG.E.64 desc[UR6][R2.64+0x10], R18 ;  /* 0x0000101202007986 */ /* 0x000fe8000c101b06 */
[----:B------:R-:W-:-:S05]  /*0570*/  FFMA R7, R7, R6, 1.1641532182693481445e-10 ;  /* 0x2f00000007077423 */ /* 0x000fca0000000006 */
[----:B------:R1:W-:Y:S04]  /*0580*/  STG.E desc[UR6][R8.64], R7 ;  /* 0x0000000708007986 */ /* 0x0003e8000c101906 */
[----:B------:R-:W2:Y:S04]  /*0590*/  LDG.E.64 R16, desc[UR6][R2.64] ;  /* 0x0000000602107981 */ /* 0x000ea8000c1e1b00 */
[----:B------:R-:W3:Y:S04]  /*05a0*/  LDG.E.64 R12, desc[UR6][R2.64+0x10] ;  /* 0x00001006020c7981 */ /* 0x000ee8000c1e1b00 */
[----:B------:R-:W4:Y:S01]  /*05b0*/  LDG.E.64 R10, desc[UR6][R2.64+0x8] ;  /* 0x00000806020a7981 */ /* 0x000f22000c1e1b00 */
[----:B------:R-:W-:-:S04]  /*05c0*/  IADD3 R5, PT, PT, R5, 0x4, RZ ;  /* 0x0000000405057810 */ /* 0x000fc80007ffe0ff */
[----:B------:R-:W-:Y:S02]  /*05d0*/  ISETP.NE.AND P1, PT, R5, RZ, PT ;  /* 0x000000ff0500720c */ /* 0x000fe40003f25270 */
[----:B--2---:R-:W-:Y:S01]  /*05e0*/  SHF.R.U32.HI R20, RZ, 0x2, R17 ;  /* 0x00000002ff147819 */ /* 0x004fe20000011611 */
[----:B------:R-:W-:-:S03]  /*05f0*/  VIADD R16, R16, 0x587c5 ;  /* 0x000587c510107836 */ /* 0x000fc60000000000 */
[----:B------:R-:W-:Y:S01]  /*0600*/  LOP3.LUT R20, R20, R17, RZ, 0x3c, !PT ;  /* 0x0000001114147212 */ /* 0x000fe200078e3cff */
[----:B---3--:R-:W-:Y:S01]  /*0610*/  IMAD.MOV.U32 R21, RZ, RZ, R12 ;  /* 0x000000ffff157224 */ /* 0x008fe200078e000c */
[----:B------:R-:W-:Y:S01]  /*0620*/  SHF.L.U32 R24, R13, 0x4, RZ ;  /* 0x000000040d187819 */ /* 0x000fe200000006ff */
[----:B0-----:R-:W-:Y:S02]  /*0630*/  IMAD.MOV.U32 R14, RZ, RZ, R13 ;  /* 0x000000ffff0e7224 */ /* 0x001fe400078e000d */
[----:B------:R-:W-:-:S05]  /*0640*/  IMAD.SHL.U32 R17, R20, 0x2, RZ ;  /* 0x0000000214117824 */ /* 0x000fca00078e00ff */
[----:B------:R-:W-:-:S04]  /*0650*/  LOP3.LUT R17, R13, R24, R17, 0x96, !PT ;  /* 0x000000180d117212 */ /* 0x000fc800078e9611 */
[----:B------:R-:W-:Y:S01]  /*0660*/  LOP3.LUT R15, R17, R20, RZ, 0x3c, !PT ;  /* 0x00000014110f7212 */ /* 0x000fe200078e3cff */
[----:B----4-:R-:W-:Y:S01]  /*0670*/  IMAD.MOV.U32 R17, RZ, RZ, R10 ;  /* 0x000000ffff117224 */ /* 0x010fe200078e000a */
[----:B------:R-:W-:-:S03]  /*0680*/  MOV R20, R11 ;  /* 0x0000000b00147202 */ /* 0x000fc60000000f00 */
[----:B-1----:R-:W-:Y:S01]  /*0690*/  IMAD.IADD R7, R15, 0x1, R16 ;  /* 0x000000010f077824 */ /* 0x002fe200078e0210 */
[----:B------:R0:W-:Y:S04]  /*06a0*/  STG.E.64 desc[UR6][R2.64], R16 ;  /* 0x0000001002007986 */ /* 0x0001e8000c101b06 */
[----:B------:R-:W-:Y:S01]  /*06b0*/  I2FP.F32.U32 R7, R7 ;  /* 0x0000000700077245 */ /* 0x000fe20000201000 */
[----:B------:R0:W-:Y:S04]  /*06c0*/  STG.E.64 desc[UR6][R2.64+0x8], R20 ;  /* 0x0000081402007986 */ /* 0x0001e8000c101b06 */
[----:B------:R-:W-:Y:S01]  /*06d0*/  FFMA R11, R7, R6, 1.1641532182693481445e-10 ;  /* 0x2f000000070b7423 */ /* 0x000fe20000000006 */
[----:B------:R-:W-:Y:S01]  /*06e0*/  IADD3 R7, P2, PT, R8, 0x10, RZ ;  /* 0x0000001008077810 */ /* 0x000fe20007f5e0ff */
[----:B------:R0:W-:Y:S04]  /*06f0*/  STG.E.64 desc[UR6][R2.64+0x10], R14 ;  /* 0x0000100e02007986 */ /* 0x0001e8000c101b06 */
[----:B------:R0:W-:Y:S01]  /*0700*/  STG.E desc[UR6][R8.64+0x4], R11 ;  /* 0x0000040b08007986 */ /* 0x0001e2000c101906 */
[----:B------:R-:W-:Y:S01]  /*0710*/  IMAD.X R18, RZ, RZ, R9, P2 ;  /* 0x000000ffff127224 */ /* 0x000fe200010e0609 */
[----:B------:R-:W-:Y:S06]  /*0720*/  @P1 BRA `(.L_x_2) ;  /* 0xfffffff800901947 */ /* 0x000fec000383ffff */
.L_x_1:
[----:B------:R-:W-:Y:S05]  /*0730*/  @!P0 EXIT ;  /* 0x000000000000894d */ /* 0x000fea0003800000 */
[----:B------:R-:W-:Y:S02]  /*0740*/  ISETP.NE.AND P0, PT, R22, 0x1, PT ;  /* 0x000000011600780c */ /* 0x000fe40003f05270 */
[----:B------:R-:W-:-:S04]  /*0750*/  LOP3.LUT R0, R0, 0x1, RZ, 0xc0, !PT ;  /* 0x0000000100007812 */ /* 0x000fc800078ec0ff */
[----:B------:R-:W-:-:S07]  /*0760*/  ISETP.NE.U32.AND P1, PT, R0, 0x1, PT ;  /* 0x000000010000780c */ /* 0x000fce0003f25070 */
[----:B------:R-:W-:Y:S06]  /*0770*/  @!P0 BRA `(.L_x_3) ;  /* 0x0000000000b88947 */ /* 0x000fec0003800000 */
[----:B------:R-:W2:Y:S01]  /*0780*/  LDG.E.64 R12, desc[UR6][R2.64] ;  /* 0x00000006020c7981 */ /* 0x000ea2000c1e1b00 */
[----:B0-----:R-:W0:Y:S03]  /*0790*/  LDC.64 R10, c[0x0][0x380] ;  /* 0x0000e000ff0a7b82 */ /* 0x001e260000000a00 */
[----:B------:R-:W3:Y:S04]  /*07a0*/  LDG.E.64 R6, desc[UR6][R2.64+0x10] ;  /* 0x0000100602067981 */ /* 0x000ee8000c1e1b00 */
[----:B------:R-:W4:Y:S01]  /*07b0*/  LDG.E.64 R8, desc[UR6][R2.64+0x8] ;  /* 0x0000080602087981 */ /* 0x000f22000c1e1b00 */
[----:B--2---:R-:W-:Y:S02]  /*07c0*/  SHF.R.U32.HI R0, RZ, 0x2, R13 ;  /* 0x00000002ff007819 */ /* 0x004fe4000001160d */
[----:B------:R-:W-:-:S02]  /*07d0*/  IADD3 R12, PT, PT, R12, 0x587c5, RZ ;  /* 0x000587c50c0c7810 */ /* 0x000fc40007ffe0ff */
[----:B------:R-:W-:Y:S01]  /*07e0*/  LOP3.LUT R0, R0, R13, RZ, 0x3c, !PT ;  /* 0x0000000d00007212 */ /* 0x000fe200078e3cff */
[C---:B---3--:R-:W-:Y:S02]  /*07f0*/  IMAD.SHL.U32 R14, R7.reuse, 0x10, RZ ;  /* 0x00000010070e7824 */ /* 0x048fe400078e00ff */
[----:B------:R-:W-:Y:S01]  /*0800*/  IMAD.MOV.U32 R21, RZ, RZ, R6 ;  /* 0x000000ffff157224 */ /* 0x000fe200078e0006 */
[----:B----4-:R-:W-:Y:S01]  /*0810*/  MOV R20, R9 ;  /* 0x0000000900147202 */ /* 0x010fe20000000f00 */
[----:B------:R-:W-:Y:S02]  /*0820*/  IMAD.SHL.U32 R5, R0, 0x2, RZ ;  /* 0x0000000200057824 */ /* 0x000fe400078e00ff */
[----:B------:R-:W-:Y:S02]  /*0830*/  IMAD.MOV.U32 R13, RZ, RZ, R8 ;  /* 0x000000ffff0d7224 */ /* 0x000fe400078e0008 */
[----:B------:R-:W-:Y:S01]  /*0840*/  IMAD.MOV.U32 R22, RZ, RZ, R7 ;  /* 0x000000ffff167224 */ /* 0x000fe200078e0007 */
[----:B------:R-:W-:Y:S01]  /*0850*/  LOP3.LUT R5, R7, R14, R5, 0x96, !PT ;  /* 0x0000000e07057212 */ /* 0x000fe200078e9605 */
[----:B0-----:R-:W-:Y:S01]  /*0860*/  IMAD.WIDE.U32 R6, R4, 0x4, R10 ;  /* 0x0000000404067825 */ /* 0x001fe200078e000a */
[----:B------:R-:W-:Y:S02]  /*0870*/  STG.E.64 desc[UR6][R2.64+0x8], R20 ;  /* 0x0000081402007986 */ /* 0x000fe4000c101b06 */
[----:B------:R-:W-:Y:S01]  /*0880*/  LOP3.LUT R23, R5, R0, RZ, 0x3c, !PT ;  /* 0x0000000005177212 */ /* 0x000fe200078e3cff */
[----:B------:R-:W-:Y:S01]  /*0890*/  IMAD.MOV.U32 R0, RZ, RZ, 0x2f800000 ;  /* 0x2f800000ff007424 */ /* 0x000fe200078e00ff */
[----:B------:R0:W-:Y:S03]  /*08a0*/  STG.E.64 desc[UR6][R2.64], R12 ;  /* 0x0000000c02007986 */ /* 0x0001e6000c101b06 */
[----:B------:R-:W-:Y:S01]  /*08b0*/  IMAD.IADD R5, R23, 0x1, R12 ;  /* 0x0000000117057824 */ /* 0x000fe200078e020c */
[----:B------:R-:W-:Y:S04]  /*08c0*/  STG.E.64 desc[UR6][R2.64+0x10], R22 ;  /* 0x0000101602007986 */ /* 0x000fe8000c101b06 */
[----:B------:R-:W-:-:S05]  /*08d0*/  I2FP.F32.U32 R5, R5 ;  /* 0x0000000500057245 */ /* 0x000fca0000201000 */
[----:B------:R-:W-:-:S05]  /*08e0*/  FFMA R5, R5, R0, 1.1641532182693481445e-10 ;  /* 0x2f00000005057423 */ /* 0x000fca0000000000 */
[----:B------:R1:W-:Y:S04]  /*08f0*/  STG.E desc[UR6][R6.64], R5 ;  /* 0x0000000506007986 */ /* 0x0003e8000c101906 */
[----:B------:R-:W2:Y:S04]  /*0900*/  LDG.E.64 R14, desc[UR6][R2.64] ;  /* 0x00000006020e7981 */ /* 0x000ea8000c1e1b00 */
[----:B------:R-:W3:Y:S04]  /*0910*/  LDG.E.64 R8, desc[UR6][R2.64+0x10] ;  /* 0x0000100602087981 */ /* 0x000ee8000c1e1b00 */
[----:B------:R-:W4:Y:S01]  /*0920*/  LDG.E.64 R10, desc[UR6][R2.64+0x8] ;  /* 0x00000806020a7981 */ /* 0x000f22000c1e1b00 */
[----:B------:R-:W-:Y:S01]  /*0930*/  VIADD R4, R4, 0x2 ;  /* 0x0000000204047836 */ /* 0x000fe20000000000 */
[----:B--2---:R-:W-:Y:S01]  /*0940*/  SHF.R.U32.HI R16, RZ, 0x2, R15 ;  /* 0x00000002ff107819 */ /* 0x004fe2000001160f */
[----:B------:R-:W-:-:S03]  /*0950*/  VIADD R14, R14, 0x587c5 ;  /* 0x000587c50e0e7836 */ /* 0x000fc60000000000 */
[----:B------:R-:W-:Y:S01]  /*0960*/  LOP3.LUT R16, R16, R15, RZ, 0x3c, !PT ;  /* 0x0000000f10107212 */ /* 0x000fe200078e3cff */
[C---:B---3--:R-:W-:Y:S02]  /*0970*/  IMAD.SHL.U32 R18, R9.reuse, 0x10, RZ ;  /* 0x0000001009127824 */ /* 0x048fe400078e00ff */
[----:B0-----:R-:W-:Y:S01]  /*0980*/  IMAD.MOV.U32 R13, RZ, RZ, R8 ;  /* 0x000000ffff0d7224 */ /* 0x001fe200078e0008 */
[----:B------:R-:W-:Y:S02]  /*0990*/  SHF.L.U32 R15, R16, 0x1, RZ ;  /* 0x00000001100f7819 */ /* 0x000fe400000006ff */
[----:B----4-:R-:W-:Y:S02]  /*09a0*/  MOV R12, R11 ;  /* 0x0000000b000c7202 */ /* 0x010fe40000000f00 */
[----:B------:R-:W-:-:S03]  /*09b0*/  LOP3.LUT R15, R9, R18, R15, 0x96, !PT ;  /* 0x00000012090f7212 */ /* 0x000fc600078e960f */
[----:B------:R2:W-:Y:S01]  /*09c0*/  STG.E.64 desc[UR6][R2.64+0x8], R12 ;  /* 0x0000080c02007986 */ /* 0x0005e2000c101b06 */
[----:B------:R-:W-:Y:S01]  /*09d0*/  LOP3.LUT R17, R15, R16, RZ, 0x3c, !PT ;  /* 0x000000100f117212 */ /* 0x000fe200078e3cff */
[----:B------:R-:W-:Y:S01]  /*09e0*/  IMAD.MOV.U32 R15, RZ, RZ, R10 ;  /* 0x000000ffff0f7224 */ /* 0x000fe200078e000a */
[----:B------:R-:W-:-:S03]  /*09f0*/  MOV R16, R9 ;  /* 0x0000000900107202 */ /* 0x000fc60000000f00 */
[----:B-1----:R-:W-:Y:S01]  /*0a00*/  IMAD.IADD R5, R17, 0x1, R14 ;  /* 0x0000000111057824 */ /* 0x002fe200078e020e */
[----:B------:R2:W-:Y:S04]  /*0a10*/  STG.E.64 desc[UR6][R2.64], R14 ;  /* 0x0000000e02007986 */ /* 0x0005e8000c101b06 */
[----:B------:R-:W-:Y:S01]  /*0a20*/  I2FP.F32.U32 R5, R5 ;  /* 0x0000000500057245 */ /* 0x000fe20000201000 */
[----:B------:R2:W-:Y:S04]  /*0a30*/  STG.E.64 desc[UR6][R2.64+0x10], R16 ;  /* 0x0000101002007986 */ /* 0x0005e8000c101b06 */
[----:B------:R-:W-:-:S05]  /*0a40*/  FFMA R5, R5, R0, 1.1641532182693481445e-10 ;  /* 0x2f00000005057423 */ /* 0x000fca0000000000 */
[----:B------:R2:W-:Y:S02]  /*0a50*/  STG.E desc[UR6][R6.64+0x4], R5 ;  /* 0x0000040506007986 */ /* 0x0005e4000c101906 */
.L_x_3:
[----:B------:R-:W-:Y:S05]  /*0a60*/  @P1 EXIT ;  /* 0x000000000000194d */ /* 0x000fea0003800000 */
[----:B--2---:R-:W2:Y:S01]  /*0a70*/  LDG.E.64 R12, desc[UR6][R2.64] ;  /* 0x00000006020c7981 */ /* 0x004ea2000c1e1b00 */
[----:B0-----:R-:W0:Y:S03]  /*0a80*/  LDC.64 R10, c[0x0][0x380] ;  /* 0x0000e000ff0a7b82 */ /* 0x001e260000000a00 */
[----:B------:R-:W3:Y:S04]  /*0a90*/  LDG.E.64 R8, desc[UR6][R2.64+0x10] ;  /* 0x0000100602087981 */ /* 0x000ee8000c1e1b00 */
[----:B------:R-:W4:Y:S01]  /*0aa0*/  LDG.E.64 R6, desc[UR6][R2.64+0x8] ;  /* 0x0000080602067981 */ /* 0x000f22000c1e1b00 */
[----:B0-----:R-:W-:Y:S01]  /*0ab0*/  IMAD.WIDE.U32 R10, R4, 0x4, R10 ;  /* 0x00000004040a7825 */ /* 0x001fe200078e000a */
[----:B--2---:R-:W-:-:S03]  /*0ac0*/  SHF.R.U32.HI R0, RZ, 0x2, R13 ;  /* 0x00000002ff007819 */ /* 0x004fc6000001160d */
[----:B------:R-:W-:Y:S01]  /*0ad0*/  VIADD R12, R12, 0x587c5 ;  /* 0x000587c50c0c7836 */ /* 0x000fe20000000000 */
[----:B------:R-:W-:Y:S01]  /*0ae0*/  LOP3.LUT R0, R0, R13, RZ, 0x3c, !PT ;  /* 0x0000000d00007212 */ /* 0x000fe200078e3cff */
[C---:B---3--:R-:W-:Y:S02]  /*0af0*/  IMAD.SHL.U32 R14, R9.reuse, 0x10, RZ ;  /* 0x00000010090e7824 */ /* 0x048fe400078e00ff */
[----:B------:R-:W-:Y:S01]  /*0b00*/  IMAD.MOV.U32 R15, RZ, RZ, R8 ;  /* 0x000000ffff0f7224 */ /* 0x000fe200078e0008 */
[----:B------:R-:W-:Y:S01]  /*0b10*/  SHF.L.U32 R5, R0, 0x1, RZ ;  /* 0x0000000100057819 */ /* 0x000fe200000006ff */
[----:B------:R-:W-:Y:S01]  /*0b20*/  IMAD.MOV.U32 R16, RZ, RZ, R9 ;  /* 0x000000ffff107224 */ /* 0x000fe200078e0009 */
[----:B----4-:R-:W-:Y:S02]  /*0b30*/  MOV R13, R6 ;  /* 0x00000006000d7202 */ /* 0x010fe40000000f00 */
[----:B------:R-:W-:Y:S01]  /*0b40*/  LOP3.LUT R5, R9, R14, R5, 0x96, !PT ;  /* 0x0000000e09057212 */ /* 0x000fe200078e9605 */
[----:B------:R-:W-:-:S02]  /*0b50*/  IMAD.MOV.U32 R14, RZ, RZ, R7 ;  /* 0x000000ffff0e7224 */ /* 0x000fc400078e0007 */
[----:B------:R-:W-:Y:S01]  /*0b60*/  STG.E.64 desc[UR6][R2.64], R12 ;  /* 0x0000000c02007986 */ /* 0x000fe2000c101b06 */
[----:B------:R-:W-:Y:S01]  /*0b70*/  LOP3.LUT R17, R5, R0, RZ, 0x3c, !PT ;  /* 0x0000000005117212 */ /* 0x000fe200078e3cff */
[----:B------:R-:W-:Y:S02]  /*0b80*/  HFMA2 R5, -RZ, RZ, 0.1171875, 0 ;  /* 0x2f800000ff057431 */ /* 0x000fe400000001ff */
[----:B------:R-:W-:Y:S02]  /*0b90*/  STG.E.64 desc[UR6][R2.64+0x8], R14 ;  /* 0x0000080e02007986 */ /* 0x000fe4000c101b06 */
[----:B------:R-:W-:Y:S02]  /*0ba0*/  IMAD.IADD R0, R17, 0x1, R12 ;  /* 0x0000000111007824 */ /* 0x000fe400078e020c */
[----:B------:R-:W-:Y:S03]  /*0bb0*/  STG.E.64 desc[UR6][R2.64+0x10], R16 ;  /* 0x0000101002007986 */ /* 0x000fe6000c101b06 */
[----:B------:R-:W-:-:S05]  /*0bc0*/  I2FP.F32.U32 R0, R0 ;  /* 0x0000000000007245 */ /* 0x000fca0000201000 */
[----:B------:R-:W-:-:S05]  /*0bd0*/  FFMA R5, R0, R5, 1.1641532182693481445e-10 ;  /* 0x2f00000000057423 */ /* 0x000fca0000000005 */
[----:B------:R-:W-:Y:S01]  /*0be0*/  STG.E desc[UR6][R10.64], R5 ;  /* 0x000000050a007986 */ /* 0x000fe2000c101906 */
[----:B------:R-:W-:Y:S05]  /*0bf0*/  EXIT ;  /* 0x000000000000794d */ /* 0x000fea0003800000 */
.L_x_4:
        /* <DEDUP_REMOVED lines=16> */
.L_x_15:


//--------------------- .text._Z12setup_kernelP17curandStateXORWOWm --------------------------
	.section	.text._Z12setup_kernelP17curandStateXORWOWm,"ax",@progbits
	.align	128
        .global         _Z12setup_kernelP17curandStateXORWOWm
        .type           _Z12setup_kernelP17curandStateXORWOWm,@function
        .size           _Z12setup_kernelP17curandStateXORWOWm,(.L_x_16 - _Z12setup_kernelP17curandStateXORWOWm)
        .other          _Z12setup_kernelP17curandStateXORWOWm,@"STO_CUDA_ENTRY STV_DEFAULT"
_Z12setup_kernelP17curandStateXORWOWm:
.text._Z12setup_kernelP17curandStateXORWOWm:
[----:B------:R-:W-:Y:S01]  /*0000*/  LDC R1, c[0x0][0x37c] ;  /* 0x0000df00ff017b82 */ /* 0x000fe20000000800 */
[----:B------:R-:W0:Y:S07]  /*0010*/  S2R R13, SR_TID.X ;  /* 0x00000000000d7919 */ /* 0x000e2e0000002100 */
[----:B------:R-:W1:Y:S01]  /*0020*/  LDC.64 R2, c[0x0][0x388] ;  /* 0x0000e200ff027b82 */ /* 0x000e620000000a00 */
[----:B------:R-:W2:Y:S01]  /*0030*/  LDCU.64 UR4, c[0x0][0x358] ;  /* 0x00006b00ff0477ac */ /* 0x000ea20008000a00 */
[----:B------:R-:W-:Y:S06]  /*0040*/  BSSY.RECONVERGENT B0, `(.L_x_5) ;  /* 0x00000e5000007945 */ /* 0x000fec0003800200 */
[----:B------:R-:W0:Y:S08]  /*0050*/  S2UR UR6, SR_CTAID.X ;  /* 0x00000000000679c3 */ /* 0x000e300000002500 */
[----:B------:R-:W0:Y:S08]  /*0060*/  LDC R4, c[0x0][0x360] ;  /* 0x0000d800ff047b82 */ /* 0x000e300000000800 */
[----:B------:R-:W3:Y:S01]  /*0070*/  LDC.64 R6, c[0x0][0x380] ;  /* 0x0000e000ff067b82 */ /* 0x000ee20000000a00 */
[----:B-1----:R-:W-:-:S02]  /*0080*/  LOP3.LUT R0, R2, 0xaad26b49, RZ, 0x3c, !PT ;  /* 0xaad26b4902007812 */ /* 0x002fc400078e3cff */
[----:B------:R-:W-:-:S03]  /*0090*/  LOP3.LUT R2, R3, 0xf7dcefdd, RZ, 0x3c, !PT ;  /* 0xf7dcefdd03027812 */ /* 0x000fc600078e3cff */
[----:B------:R-:W-:Y:S02]  /*00a0*/  IMAD R0, R0, 0x4182bed5, RZ ;  /* 0x4182bed500007824 */ /* 0x000fe400078e02ff */
[----:B------:R-:W-:Y:S02]  /*00b0*/  IMAD R3, R2, -0x658354e5, RZ ;  /* 0x9a7cab1b02037824 */ /* 0x000fe400078e02ff */
[C---:B------:R-:W-:Y:S01]  /*00c0*/  VIADD R5, R0.reuse, 0x75bcd15 ;  /* 0x075bcd1500057836 */ /* 0x040fe20000000000 */
[C---:B------:R-:W-:Y:S01]  /*00d0*/  LOP3.LUT R8, R0.reuse, 0x159a55e5, RZ, 0x3c, !PT ;  /* 0x159a55e500087812 */ /* 0x040fe200078e3cff */
[----:B------:R-:W-:Y:S01]  /*00e0*/  VIADD R11, R0, 0x583f19 ;  /* 0x00583f19000b7836 */ /* 0x000fe20000000000 */
[C---:B------:R-:W-:Y:S01]  /*00f0*/  LOP3.LUT R10, R3.reuse, 0x5491333, RZ, 0x3c, !PT ;  /* 0x05491333030a7812 */ /* 0x040fe200078e3cff */
[----:B------:R-:W-:Y:S02]  /*0100*/  VIADD R9, R3, 0x1f123bb5 ;  /* 0x1f123bb503097836 */ /* 0x000fe40000000000 */
[----:B0-----:R-:W-:Y:S01]  /*0110*/  IMAD R13, R4, UR6, R13 ;  /* 0x00000006040d7c24 */ /* 0x001fe2000f8e020d */
[----:B------:R-:W-:-:S04]  /*0120*/  IADD3 R4, PT, PT, R0, 0x64f0c9, R3 ;  /* 0x0064f0c900047810 */ /* 0x000fc80007ffe003 */
[C---:B------:R-:W-:Y:S01]  /*0130*/  ISETP.NE.AND P0, PT, R13.reuse, RZ, PT ;  /* 0x000000ff0d00720c */ /* 0x040fe20003f05270 */
[----:B---3--:R-:W-:-:S05]  /*0140*/  IMAD.WIDE R6, R13, 0x30, R6 ;  /* 0x000000300d067825 */ /* 0x008fca00078e0206 */
[----:B--2---:R0:W-:Y:S04]  /*0150*/  STG.E.64 desc[UR4][R6.64], R4 ;  /* 0x0000000406007986 */ /* 0x0041e8000c101b04 */
[----:B------:R0:W-:Y:S04]  /*0160*/  STG.E.64 desc[UR4][R6.64+0x8], R8 ;  /* 0x0000080806007986 */ /* 0x0001e8000c101b04 */
[----:B------:R0:W-:Y:S01]  /*0170*/  STG.E.64 desc[UR4][R6.64+0x10], R10 ;  /* 0x0000100a06007986 */ /* 0x0001e2000c101b04 */
[----:B------:R-:W-:Y:S05]  /*0180*/  @!P0 BRA `(.L_x_6) ;  /* 0x0000000c00408947 */ /* 0x000fea0003800000 */
[----:B------:R-:W-:Y:S01]  /*0190*/  SHF.R.S32.HI R0, RZ, 0x1f, R13 ;  /* 0x0000001fff007819 */ /* 0x000fe2000001140d */
[----:B------:R-:W-:-:S07]  /*01a0*/  IMAD.MOV.U32 R12, RZ, RZ, RZ ;  /* 0x000000ffff0c7224 */ /* 0x000fce00078e00ff */
.L_x_12:
[----:B-1----:R-:W-:Y:S01]  /*01b0*/  LOP3.LUT R2, R13, 0x3, RZ, 0xc0, !PT ;  /* 0x000000030d027812 */ /* 0x002fe200078ec0ff */
[----:B------:R-:W-:Y:S03]  /*01c0*/  BSSY.RECONVERGENT B1, `(.L_x_7) ;  /* 0x00000c6000017945 */ /* 0x000fe60003800200 */
[----:B------:R-:W-:-:S04]  /*01d0*/  ISETP.NE.U32.AND P0, PT, R2, RZ, PT ;  /* 0x000000ff0200720c */ /* 0x000fc80003f05070 */
[----:B------:R-:W-:-:S13]  /*01e0*/  ISETP.NE.AND.EX P0, PT, RZ, RZ, PT, P0 ;  /* 0x000000ffff00720c */ /* 0x000fda0003f05300 */
[----:B------:R-:W-:Y:S05]  /*01f0*/  @!P0 BRA `(.L_x_8) ;  /* 0x0000000c00088947 */ /* 0x000fea0003800000 */
[----:B0-----:R-:W0:Y:S01]  /*0200*/  LDC.64 R8, c[0x4][RZ] ;  /* 0x01000000ff087b82 */ /* 0x001e220000000a00 */
[----:B------:R-:W-:Y:S02]  /*0210*/  IMAD.MOV.U32 R14, RZ, RZ, RZ ;  /* 0x000000ffff0e7224 */ /* 0x000fe400078e00ff */
[----:B0-----:R-:W-:-:S07]  /*0220*/  IMAD.WIDE.U32 R8, R12, 0xc80, R8 ;  /* 0x00000c800c087825 */ /* 0x001fce00078e0008 */
.L_x_11:
[----:B-1----:R-:W-:Y:S01]  /*0230*/  IMAD.MOV.U32 R15, RZ, RZ, RZ ;  /* 0x000000ffff0f7224 */ /* 0x002fe200078e00ff */
[----:B------:R-:W-:Y:S01]  /*0240*/  CS2R R2, SRZ ;  /* 0x0000000000027805 */ /* 0x000fe2000001ff00 */
[----:B------:R-:W-:Y:S01]  /*0250*/  IMAD.MOV.U32 R17, RZ, RZ, RZ ;  /* 0x000000ffff117224 */ /* 0x000fe200078e00ff */
[----:B------:R-:W-:-:S07]  /*0260*/  CS2R R4, SRZ ;  /* 0x0000000000047805 */ /* 0x000fce000001ff00 */
.L_x_10:
[----:B------:R-:W-:-:S05]  /*0270*/  IMAD.WIDE.U32 R10, R17, 0x4, R6 ;  /* 0x00000004110a7825 */ /* 0x000fca00078e0006 */
[----:B------:R0:W5:Y:S01]  /*0280*/  LDG.E R16, desc[UR4][R10.64+0x4] ;  /* 0x000004040a107981 */ /* 0x000162000c1e1900 */
[----:B------:R-:W-:-:S07]  /*0290*/  IMAD.MOV.U32 R19, RZ, RZ, RZ ;  /* 0x000000ffff137224 */ /* 0x000fce00078e00ff */
.L_x_9:
[----:B-----5:R-:W-:Y:S01]  /*02a0*/  SHF.R.U32.HI R24, RZ, R19, R16 ;  /* 0x00000013ff187219 */ /* 0x020fe20000011610 */
[----:B0-----:R-:W-:-:S03]  /*02b0*/  IMAD.SHL.U32 R10, R17, 0x20, RZ ;  /* 0x00000020110a7824 */ /* 0x001fc600078e00ff */
[----:B------:R-:W-:Y:S01]  /*02c0*/  LOP3.LUT R11, R24, 0x1, RZ, 0xc0, !PT ;  /* 0x00000001180b7812 */ /* 0x000fe200078ec0ff */
[----:B------:R-:W-:-:S03]  /*02d0*/  IMAD.IADD R10, R10, 0x1, R19 ;  /* 0x000000010a0a7824 */ /* 0x000fc600078e0213 */
[----:B------:R-:W-:Y:S01]  /*02e0*/  ISETP.NE.U32.AND P0, PT, R11, 0x1, PT ;  /* 0x000000010b00780c */ /* 0x000fe20003f05070 */
[----:B------:R-:W-:-:S03]  /*02f0*/  IMAD R11, R10, 0x5, RZ ;  /* 0x000000050a0b7824 */ /* 0x000fc600078e02ff */
[----:B------:R-:W-:Y:S01]  /*0300*/  R2P PR, R24, 0x7e ;  /* 0x0000007e18007804 */ /* 0x000fe20000000000 */
[----:B------:R-:W-:-:S08]  /*0310*/  IMAD.WIDE.U32 R10, R11, 0x4, R8 ;  /* 0x000000040b0a7825 */ /* 0x000fd000078e0008 */
[----:B------:R-:W2:Y:S04]  /*0320*/  @!P0 LDG.E R18, desc[UR4][R10.64] ;  /* 0x000000040a128981 */ /* 0x000ea8000c1e1900 */
[----:B------:R-:W3:Y:S04]  /*0330*/  @!P0 LDG.E R20, desc[UR4][R10.64+0x10] ;  /* 0x000010040a148981 */ /* 0x000ee8000c1e1900 */
[----:B------:R-:W4:Y:S04]  /*0340*/  @P1 LDG.E R22, desc[UR4][R10.64+0x14] ;  /* 0x000014040a161981 */ /* 0x000f28000c1e1900 */
[----:B------:R-:W4:Y:S04]  /*0350*/  @P2 LDG.E R26, desc[UR4][R10.64+0x28] ;  /* 0x000028040a1a2981 */ /* 0x000f28000c1e1900 */
[----:B------:R-:W4:Y:S04]  /*0360*/  @!P0 LDG.E R21, desc[UR4][R10.64+0x4] ;  /* 0x000004040a158981 */ /* 0x000f28000c1e1900 */
[----:B------:R-:W4:Y:S04]  /*0370*/  @!P0 LDG.E R23, desc[UR4][R10.64+0xc] ;  /* 0x00000c040a178981 */ /* 0x000f28000c1e1900 */
[----:B------:R-:W4:Y:S04]  /*0380*/  @P1 LDG.E R25, desc[UR4][R10.64+0x18] ;  /* 0x000018040a191981 */ /* 0x000f28000c1e1900 */
[----:B------:R-:W4:Y:S04]  /*0390*/  @P3 LDG.E R28, desc[UR4][R10.64+0x3c] ;  /* 0x00003c040a1c3981 */ /* 0x000f28000c1e1900 */
[----:B------:R-:W4:Y:S01]  /*03a0*/  @P6 LDG.E R27, desc[UR4][R10.64+0x7c] ;  /* 0x00007c040a1b6981 */ /* 0x000f22000c1e1900 */
[----:B--2---:R-:W-:-:S03]  /*03b0*/  @!P0 LOP3.LUT R15, R15, R18, RZ, 0x3c, !PT ;  /* 0x000000120f0f8212 */ /* 0x004fc600078e3cff */
[----:B------:R-:W2:Y:S01]  /*03c0*/  @!P0 LDG.E R18, desc[UR4][R10.64+0x8] ;  /* 0x000008040a128981 */ /* 0x000ea2000c1e1900 */
[----:B---3--:R-:W-:-:S03]  /*03d0*/  @!P0 LOP3.LUT R3, R3, R20, RZ, 0x3c, !PT ;  /* 0x0000001403038212 */ /* 0x008fc600078e3cff */
[----:B------:R-:W3:Y:S01]  /*03e0*/  @P1 LDG.E R20, desc[UR4][R10.64+0x24] ;  /* 0x000024040a141981 */ /* 0x000ee2000c1e1900 */
[----:B----4-:R-:W-:-:S03]  /*03f0*/  @P1 LOP3.LUT R15, R15, R22, RZ, 0x3c, !PT ;  /* 0x000000160f0f1212 */ /* 0x010fc600078e3cff */
[----:B------:R-:W4:Y:S01]  /*0400*/  @P2 LDG.E R22, desc[UR4][R10.64+0x38] ;  /* 0x000038040a162981 */ /* 0x000f22000c1e1900 */
[----:B------:R-:W-:-:S03]  /*0410*/  @P2 LOP3.LUT R15, R15, R26, RZ, 0x3c, !PT ;  /* 0x0000001a0f0f2212 */ /* 0x000fc600078e3cff */
[----:B------:R-:W4:Y:S01]  /*0420*/  @P4 LDG.E R26, desc[UR4][R10.64+0x50] ;  /* 0x000050040a1a4981 */ /* 0x000f22000c1e1900 */
[----:B------:R-:W-:-:S03]  /*0430*/  @!P0 LOP3.LUT R4, R4, R21, RZ, 0x3c, !PT ;  /* 0x0000001504048212 */ /* 0x000fc600078e3cff */
[----:B------:R-:W4:Y:S01]  /*0440*/  @P1 LDG.E R21, desc[UR4][R10.64+0x20] ;  /* 0x000020040a151981 */ /* 0x000f22000c1e1900 */
[----:B------:R-:W-:-:S03]  /*0450*/  @!P0 LOP3.LUT R2, R2, R23, RZ, 0x3c, !PT ;  /* 0x0000001702028212 */ /* 0x000fc600078e3cff */
[----:B------:R-:W4:Y:S01]  /*0460*/  @P2 LDG.E R23, desc[UR4][R10.64+0x2c] ;  /* 0x00002c040a172981 */ /* 0x000f22000c1e1900 */
[----:B------:R-:W-:-:S03]  /*0470*/  @P1 LOP3.LUT R4, R4, R25, RZ, 0x3c, !PT ;  /* 0x0000001904041212 */ /* 0x000fc600078e3cff */
[----:B------:R-:W4:Y:S01]  /*0480*/  @P2 LDG.E R25, desc[UR4][R10.64+0x34] ;  /* 0x000034040a192981 */ /* 0x000f22000c1e1900 */
[----:B--2---:R-:W-:-:S03]  /*0490*/  @!P0 LOP3.LUT R5, R5, R18, RZ, 0x3c, !PT ;  /* 0x0000001205058212 */ /* 0x004fc600078e3cff */
[----:B------:R-:W2:Y:S01]  /*04a0*/  @P1 LDG.E R18, desc[UR4][R10.64+0x1c] ;  /* 0x00001c040a121981 */ /* 0x000ea2000c1e1900 */
[----:B---3--:R-:W-:-:S03]  /*04b0*/  @P1 LOP3.LUT R3, R3, R20, RZ, 0x3c, !PT ;  /* 0x0000001403031212 */ /* 0x008fc600078e3cff */
[----:B------:R-:W3:Y:S01]  /*04c0*/  @P2 LDG.E R20, desc[UR4][R10.64+0x30] ;  /* 0x000030040a142981 */ /* 0x000ee2000c1e1900 */
[----:B----4-:R-:W-:-:S03]  /*04d0*/  @P2 LOP3.LUT R3, R3, R22, RZ, 0x3c, !PT ;  /* 0x0000001603032212 */ /* 0x010fc600078e3cff */
[----:B------:R-:W4:Y:S01]  /*04e0*/  @P3 LDG.E R22, desc[UR4][R10.64+0x4c] ;  /* 0x00004c040a163981 */ /* 0x000f22000c1e1900 */
[----:B------:R-:W-:-:S04]  /*04f0*/  @P3 LOP3.LUT R15, R15, R28, RZ, 0x3c, !PT ;  /* 0x0000001c0f0f3212 */ /* 0x000fc800078e3cff */
[----:B------:R-:W-:Y:S02]  /*0500*/  @P4 LOP3.LUT R15, R15, R26, RZ, 0x3c, !PT ;  /* 0x0000001a0f0f4212 */ /* 0x000fe400078e3cff */
[----:B------:R-:W-:Y:S01]  /*0510*/  @P1 LOP3.LUT R2, R2, R21, RZ, 0x3c, !PT ;  /* 0x0000001502021212 */ /* 0x000fe200078e3cff */
[----:B------:R-:W4:Y:S04]  /*0520*/  @P5 LDG.E R26, desc[UR4][R10.64+0x64] ;  /* 0x000064040a1a5981 */ /* 0x000f28000c1e1900 */
[----:B------:R-:W4:Y:S01]  /*0530*/  @P3 LDG.E R21, desc[UR4][R10.64+0x40] ;  /* 0x000040040a153981 */ /* 0x000f22000c1e1900 */
[----:B------:R-:W-:Y:S02]  /*0540*/  @P2 LOP3.LUT R4, R4, R23, RZ, 0x3c, !PT ;  /* 0x0000001704042212 */ /* 0x000fe400078e3cff */
[----:B------:R-:W-:Y:S01]  /*0550*/  @P2 LOP3.LUT R2, R2, R25, RZ, 0x3c, !PT ;  /* 0x0000001902022212 */ /* 0x000fe200078e3cff */
[----:B------:R-:W4:Y:S04]  /*0560*/  @P3 LDG.E R23, desc[UR4][R10.64+0x48] ;  /* 0x000048040a173981 */ /* 0x000f28000c1e1900 */
[----:B------:R-:W4:Y:S01]  /*0570*/  @P4 LDG.E R25, desc[UR4][R10.64+0x54] ;  /* 0x000054040a194981 */ /* 0x000f22000c1e1900 */
[----:B--2---:R-:W-:-:S03]  /*0580*/  @P1 LOP3.LUT R5, R5, R18, RZ, 0x3c, !PT ;  /* 0x0000001205051212 */ /* 0x004fc600078e3cff */
[----:B------:R-:W2:Y:S01]  /*0590*/  @P3 LDG.E R18, desc[UR4][R10.64+0x44] ;  /* 0x000044040a123981 */ /* 0x000ea2000c1e1900 */
[----:B---3--:R-:W-:-:S03]  /*05a0*/  @P2 LOP3.LUT R5, R5, R20, RZ, 0x3c, !PT ;  /* 0x0000001405052212 */ /* 0x008fc600078e3cff */
[----:B------:R-:W3:Y:S01]  /*05b0*/  @P4 LDG.E R20, desc[UR4][R10.64+0x58] ;  /* 0x000058040a144981 */ /* 0x000ee2000c1e1900 */
[----:B----4-:R-:W-:-:S03]  /*05c0*/  @P3 LOP3.LUT R3, R3, R22, RZ, 0x3c, !PT ;  /* 0x0000001603033212 */ /* 0x010fc600078e3cff */
[----:B------:R-:W4:Y:S01]  /*05d0*/  @P4 LDG.E R22, desc[UR4][R10.64+0x60] ;  /* 0x000060040a164981 */ /* 0x000f22000c1e1900 */
[----:B------:R-:W-:Y:S02]  /*05e0*/  LOP3.LUT P0, RZ, R24, 0x80, RZ, 0xc0, !PT ;  /* 0x0000008018ff7812 */ /* 0x000fe4000780c0ff */
[----:B------:R-:W-:Y:S02]  /*05f0*/  @P5 LOP3.LUT R15, R15, R26, RZ, 0x3c, !PT ;  /* 0x0000001a0f0f5212 */ /* 0x000fe400078e3cff */
[----:B------:R-:W4:Y:S01]  /*0600*/  @P6 LDG.E R26, desc[UR4][R10.64+0x78] ;  /* 0x000078040a1a6981 */ /* 0x000f22000c1e1900 */
[----:B------:R-:W-:-:S03]  /*0610*/  @P3 LOP3.LUT R4, R4, R21, RZ, 0x3c, !PT ;  /* 0x0000001504043212 */ /* 0x000fc600078e3cff */
[----:B------:R-:W4:Y:S01]  /*0620*/  @P4 LDG.E R21, desc[UR4][R10.64+0x5c] ;  /* 0x00005c040a154981 */ /* 0x000f22000c1e1900 */
[----:B------:R-:W-:-:S03]  /*0630*/  @P3 LOP3.LUT R2, R2, R23, RZ, 0x3c, !PT ;  /* 0x0000001702023212 */ /* 0x000fc600078e3cff */
[----:B------:R-:W4:Y:S01]  /*0640*/  @P5 LDG.E R23, desc[UR4][R10.64+0x68] ;  /* 0x000068040a175981 */ /* 0x000f22000c1e1900 */
[----:B------:R-:W-:-:S03]  /*0650*/  @P4 LOP3.LUT R4, R4, R25, RZ, 0x3c, !PT ;  /* 0x0000001904044212 */ /* 0x000fc600078e3cff */
[----:B------:R-:W4:Y:S01]  /*0660*/  @P5 LDG.E R25, desc[UR4][R10.64+0x70] ;  /* 0x000070040a195981 */ /* 0x000f22000c1e1900 */
[----:B--2---:R-:W-:-:S03]  /*0670*/  @P3 LOP3.LUT R5, R5, R18, RZ, 0x3c, !PT ;  /* 0x0000001205053212 */ /* 0x004fc600078e3cff */
[----:B------:R-:W2:Y:S01]  /*0680*/  @P5 LDG.E R18, desc[UR4][R10.64+0x6c] ;  /* 0x00006c040a125981 */ /* 0x000ea2000c1e1900 */
[----:B---3--:R-:W-:-:S03]  /*0690*/  @P4 LOP3.LUT R5, R5, R20, RZ, 0x3c, !PT ;  /* 0x0000001405054212 */ /* 0x008fc600078e3cff */
[----:B------:R-:W3:Y:S01]  /*06a0*/  @P5 LDG.E R20, desc[UR4][R10.64+0x74] ;  /* 0x000074040a145981 */ /* 0x000ee2000c1e1900 */
[----:B----4-:R-:W-:-:S03]  /*06b0*/  @P4 LOP3.LUT R3, R3, R22, RZ, 0x3c, !PT ;  /* 0x0000001603034212 */ /* 0x010fc600078e3cff */
[----:B------:R-:W4:Y:S01]  /*06c0*/  @P0 LDG.E R22, desc[UR4][R10.64+0x8c] ;  /* 0x00008c040a160981 */ /* 0x000f22000c1e1900 */
[----:B------:R-:W-:-:S03]  /*06d0*/  @P6 LOP3.LUT R15, R15, R26, RZ, 0x3c, !PT ;  /* 0x0000001a0f0f6212 */ /* 0x000fc600078e3cff */
        /* <DEDUP_REMOVED lines=13> */
[----:B------:R-:W-:Y:S02]  /*07b0*/  @P6 LOP3.LUT R4, R4, R27, RZ, 0x3c, !PT ;  /* 0x0000001b04046212 */ /* 0x000fe400078e3cff */
[----:B------:R-:W-:Y:S02]  /*07c0*/  @P6 LOP3.LUT R2, R2, R21, RZ, 0x3c, !PT ;  /* 0x0000001502026212 */ /* 0x000fe400078e3cff */
[----:B------:R-:W-:Y:S02]  /*07d0*/  @P0 LOP3.LUT R4, R4, R23, RZ, 0x3c, !PT ;  /* 0x0000001704040212 */ /* 0x000fe400078e3cff */
[----:B------:R-:W-:Y:S02]  /*07e0*/  @P0 LOP3.LUT R2, R2, R25, RZ, 0x3c, !PT ;  /* 0x0000001902020212 */ /* 0x000fe400078e3cff */
[----:B--2---:R-:W-:Y:S02]  /*07f0*/  @P6 LOP3.LUT R5, R5, R18, RZ, 0x3c, !PT ;  /* 0x0000001205056212 */ /* 0x004fe400078e3cff */
[----:B---3--:R-:W-:-:S02]  /*0800*/  @P6 LOP3.LUT R3, R3, R20, RZ, 0x3c, !PT ;  /* 0x0000001403036212 */ /* 0x008fc400078e3cff */
[----:B----4-:R-:W-:Y:S02]  /*0810*/  @P0 LOP3.LUT R5, R5, R22, RZ, 0x3c, !PT ;  /* 0x0000001605050212 */ /* 0x010fe400078e3cff */
[----:B------:R-:W-:Y:S02]  /*0820*/  @P0 LOP3.LUT R3, R3, R26, RZ, 0x3c, !PT ;  /* 0x0000001a03030212 */ /* 0x000fe400078e3cff */
[----:B------:R-:W-:-:S13]  /*0830*/  R2P PR, R24.B1, 0x7f ;  /* 0x0000007f18007804 */ /* 0x000fda0000001000 */
[----:B------:R-:W2:Y:S04]  /*0840*/  @P0 LDG.E R18, desc[UR4][R10.64+0xa0] ;  /* 0x0000a0040a120981 */ /* 0x000ea8000c1e1900 */
[----:B------:R-:W3:Y:S04]  /*0850*/  @P1 LDG.E R22, desc[UR4][R10.64+0xb4] ;  /* 0x0000b4040a161981 */ /* 0x000ee8000c1e1900 */
[----:B------:R-:W4:Y:S04]  /*0860*/  @P2 LDG.E R26, desc[UR4][R10.64+0xc8] ;  /* 0x0000c8040a1a2981 */ /* 0x000f28000c1e1900 */
[----:B------:R-:W4:Y:S04]  /*0870*/  @P3 LDG.E R28, desc[UR4][R10.64+0xdc] ;  /* 0x0000dc040a1c3981 */ /* 0x000f28000c1e1900 */
[----:B------:R-:W4:Y:S04]  /*0880*/  @P0 LDG.E R23, desc[UR4][R10.64+0xa4] ;  /* 0x0000a4040a170981 */ /* 0x000f28000c1e1900 */
[----:B------:R-:W4:Y:S04]  /*0890*/  @P0 LDG.E R20, desc[UR4][R10.64+0xa8] ;  /* 0x0000a8040a140981 */ /* 0x000f28000c1e1900 */
[----:B------:R-:W4:Y:S04]  /*08a0*/  @P4 LDG.E R25, desc[UR4][R10.64+0xf0] ;  /* 0x0000f0040a194981 */ /* 0x000f28000c1e1900 */
        /* <DEDUP_REMOVED lines=21> */
[----:B------:R-:W-:Y:S02]  /*0a00*/  LOP3.LUT P0, RZ, R24, 0x8000, RZ, 0xc0, !PT ;  /* 0x0000800018ff7812 */ /* 0x000fe4000780c0ff */
[----:B----4-:R-:W-:Y:S01]  /*0a10*/  @P5 LOP3.LUT R15, R15, R26, RZ, 0x3c, !PT ;  /* 0x0000001a0f0f5212 */ /* 0x010fe200078e3cff */
[----:B------:R-:W4:Y:S04]  /*0a20*/  @P3 LDG.E R24, desc[UR4][R10.64+0xe4] ;  /* 0x0000e4040a183981 */ /* 0x000f28000c1e1900 */
[----:B------:R-:W2:Y:S01]  /*0a30*/  @P6 LDG.E R26, desc[UR4][R10.64+0x118] ;  /* 0x000118040a1a6981 */ /* 0x000ea2000c1e1900 */
        /* <DEDUP_REMOVED lines=8> */
[----:B---3--:R-:W-:-:S03]  /*0ac0*/  @P2 LOP3.LUT R3, R3, R22, RZ, 0x3c, !PT ;  /* 0x0000001603032212 */ /* 0x008fc600078e3cff */
[----:B------:R-:W3:Y:S01]  /*0ad0*/  @P4 LDG.E R22, desc[UR4][R10.64+0x100] ;  /* 0x000100040a164981 */ /* 0x000ee2000c1e1900 */
[----:B--2---:R-:W-:-:S03]  /*0ae0*/  @P6 LOP3.LUT R15, R15, R26, RZ, 0x3c, !PT ;  /* 0x0000001a0f0f6212 */ /* 0x004fc600078e3cff */
[----:B------:R-:W2:Y:S01]  /*0af0*/  @P0 LDG.E R26, desc[UR4][R10.64+0x12c] ;  /* 0x00012c040a1a0981 */ /* 0x000ea2000c1e1900 */
[----:B----4-:R-:W-:-:S03]  /*0b00*/  @P2 LOP3.LUT R2, R2, R23, RZ, 0x3c, !PT ;  /* 0x0000001702022212 */ /* 0x010fc600078e3cff */
[----:B------:R-:W4:Y:S01]  /*0b10*/  @P4 LDG.E R23, desc[UR4][R10.64+0xfc] ;  /* 0x0000fc040a174981 */ /* 0x000f22000c1e1900 */
[----:B------:R-:W-:-:S03]  /*0b20*/  @P2 LOP3.LUT R5, R5, R20, RZ, 0x3c, !PT ;  /* 0x0000001405052212 */ /* 0x000fc600078e3cff */
[----:B------:R-:W4:Y:S01]  /*0b30*/  @P4 LDG.E R20, desc[UR4][R10.64+0xf8] ;  /* 0x0000f8040a144981 */ /* 0x000f22000c1e1900 */
[----:B------:R-:W-:Y:S02]  /*0b40*/  @P3 LOP3.LUT R2, R2, R27, RZ, 0x3c, !PT ;  /* 0x0000001b02023212 */ /* 0x000fe400078e3cff */
[----:B------:R-:W-:Y:S01]  /*0b50*/  @P3 LOP3.LUT R4, R4, R25, RZ, 0x3c, !PT ;  /* 0x0000001904043212 */ /* 0x000fe200078e3cff */
[----:B------:R-:W4:Y:S01]  /*0b60*/  @P5 LDG.E R27, desc[UR4][R10.64+0x110] ;  /* 0x000110040a1b5981 */ /* 0x000f22000c1e1900 */
[----:B------:R-:W-:-:S03]  /*0b70*/  @P3 LOP3.LUT R5, R5, R24, RZ, 0x3c, !PT ;  /* 0x0000001805053212 */ /* 0x000fc600078e3cff */
[----:B------:R-:W4:Y:S04]  /*0b80*/  @P5 LDG.E R25, desc[UR4][R10.64+0x108] ;  /* 0x000108040a195981 */ /* 0x000f28000c1e1900 */
        /* <DEDUP_REMOVED lines=19> */
[----:B------:R-:W-:-:S05]  /*0cc0*/  VIADD R19, R19, 0x10 ;  /* 0x0000001013137836 */ /* 0x000fca0000000000 */
[----:B------:R-:W-:Y:S02]  /*0cd0*/  ISETP.NE.AND P1, PT, R19, 0x20, PT ;  /* 0x000000201300780c */ /* 0x000fe40003f25270 */
[----:B------:R-:W-:Y:S02]  /*0ce0*/  @P5 LOP3.LUT R3, R3, R18, RZ, 0x3c, !PT ;  /* 0x0000001203035212 */ /* 0x000fe400078e3cff */
[----:B------:R-:W-:Y:S02]  /*0cf0*/  @P6 LOP3.LUT R4, R4, R21, RZ, 0x3c, !PT ;  /* 0x0000001504046212 */ /* 0x000fe400078e3cff */
[----:B---3--:R-:W-:-:S04]  /*0d00*/  @P6 LOP3.LUT R3, R3, R22, RZ, 0x3c, !PT ;  /* 0x0000001603036212 */ /* 0x008fc800078e3cff */
[----:B--2---:R-:W-:Y:S02]  /*0d10*/  @P0 LOP3.LUT R3, R3, R26, RZ, 0x3c, !PT ;  /* 0x0000001a03030212 */ /* 0x004fe400078e3cff */
[----:B----4-:R-:W-:Y:S02]  /*0d20*/  @P6 LOP3.LUT R2, R2, R23, RZ, 0x3c, !PT ;  /* 0x0000001702026212 */ /* 0x010fe400078e3cff */
[----:B------:R-:W-:Y:S02]  /*0d30*/  @P6 LOP3.LUT R5, R5, R20, RZ, 0x3c, !PT ;  /* 0x0000001405056212 */ /* 0x000fe400078e3cff */
[----:B------:R-:W-:Y:S02]  /*0d40*/  @P0 LOP3.LUT R2, R2, R27, RZ, 0x3c, !PT ;  /* 0x0000001b02020212 */ /* 0x000fe400078e3cff */
[----:B------:R-:W-:Y:S02]  /*0d50*/  @P0 LOP3.LUT R4, R4, R25, RZ, 0x3c, !PT ;  /* 0x0000001904040212 */ /* 0x000fe400078e3cff */
[----:B------:R-:W-:Y:S01]  /*0d60*/  @P0 LOP3.LUT R5, R5, R24, RZ, 0x3c, !PT ;  /* 0x0000001805050212 */ /* 0x000fe200078e3cff */
[----:B------:R-:W-:Y:S06]  /*0d70*/  @P1 BRA `(.L_x_9) ;  /* 0xfffffff400481947 */ /* 0x000fec000383ffff */
[----:B------:R-:W-:-:S05]  /*0d80*/  VIADD R17, R17, 0x1 ;  /* 0x0000000111117836 */ /* 0x000fca0000000000 */
[----:B------:R-:W-:-:S13]  /*0d90*/  ISETP.NE.AND P0, PT, R17, 0x5, PT ;  /* 0x000000051100780c */ /* 0x000fda0003f05270 */
[----:B------:R-:W-:Y:S05]  /*0da0*/  @P0 BRA `(.L_x_10) ;  /* 0xfffffff400300947 */ /* 0x000fea000383ffff */
[----:B------:R1:W-:Y:S01]  /*0db0*/  STG.E.64 desc[UR4][R6.64+0x8], R4 ;  /* 0x0000080406007986 */ /* 0x0003e2000c101b04 */
[----:B------:R-:W-:Y:S01]  /*0dc0*/  VIADD R14, R14, 0x1 ;  /* 0x000000010e0e7836 */ /* 0x000fe20000000000 */
[----:B------:R-:W-:Y:S02]  /*0dd0*/  LOP3.LUT R11, R13, 0x3, RZ, 0xc0, !PT ;  /* 0x000000030d0b7812 */ /* 0x000fe400078ec0ff */
[----:B------:R1:W-:Y:S02]  /*0de0*/  STG.E.64 desc[UR4][R6.64+0x10], R2 ;  /* 0x0000100206007986 */ /* 0x0003e4000c101b04 */
[----:B------:R-:W-:Y:S02]  /*0df0*/  ISETP.GE.U32.AND P0, PT, R14, R11, PT ;  /* 0x0000000b0e00720c */ /* 0x000fe40003f06070 */
[----:B------:R1:W-:Y:S11]  /*0e00*/  STG.E desc[UR4][R6.64+0x4], R15 ;  /* 0x0000040f06007986 */ /* 0x0003f6000c101904 */
[----:B------:R-:W-:Y:S05]  /*0e10*/  @!P0 BRA `(.L_x_11) ;  /* 0xfffffff400048947 */ /* 0x000fea000383ffff */
.L_x_8:
[----:B------:R-:W-:Y:S05]  /*0e20*/  BSYNC.RECONVERGENT B1 ;  /* 0x0000000000017941 */ /* 0x000fea0003800200 */
.L_x_7:
[C---:B------:R-:W-:Y:S01]  /*0e30*/  ISETP.GT.U32.AND P0, PT, R13.reuse, 0x3, PT ;  /* 0x000000030d00780c */ /* 0x040fe20003f04070 */
[----:B------:R-:W-:Y:S01]  /*0e40*/  VIADD R12, R12, 0x1 ;  /* 0x000000010c0c7836 */ /* 0x000fe20000000000 */
[--C-:B------:R-:W-:Y:S02]  /*0e50*/  SHF.R.U64 R13, R13, 0x2, R0.reuse ;  /* 0x000000020d0d7819 */ /* 0x100fe40000001200 */
[----:B------:R-:W-:Y:S02]  /*0e60*/  ISETP.GT.U32.AND.EX P0, PT, R0, RZ, PT, P0 ;  /* 0x000000ff0000720c */ /* 0x000fe40003f04100 */
[----:B------:R-:W-:-:S11]  /*0e70*/  SHF.R.U32.HI R0, RZ, 0x2, R0 ;  /* 0x00000002ff007819 */ /* 0x000fd60000011600 */
[----:B------:R-:W-:Y:S05]  /*0e80*/  @P0 BRA `(.L_x_12) ;  /* 0xfffffff000c80947 */ /* 0x000fea000383ffff */
.L_x_6:
[----:B------:R-:W-:Y:S05]  /*0e90*/  BSYNC.RECONVERGENT B0 ;  /* 0x0000000000007941 */ /* 0x000fea0003800200 */
.L_x_5:
[----:B------:R-:W-:Y:S04]  /*0ea0*/  STG.E.64 desc[UR4][R6.64+0x18], RZ ;  /* 0x000018ff06007986 */ /* 0x000fe8000c101b04 */
[----:B------:R-:W-:Y:S04]  /*0eb0*/  STG.E desc[UR4][R6.64+0x20], RZ ;  /* 0x000020ff06007986 */ /* 0x000fe8000c101904 */
[----:B------:R-:W-:Y:S01]  /*0ec0*/  STG.E.64 desc[UR4][R6.64+0x28], RZ ;  /* 0x000028ff06007986 */ /* 0x000fe2000c101b04 */
[----:B------:R-:W-:Y:S05]  /*0ed0*/  EXIT ;  /* 0x000000000000794d */ /* 0x000fea0003800000 */
.L_x_13:
        /* <DEDUP_REMOVED lines=10> */
.L_x_16:


//--------------------- .nv.global.init           --------------------------
	.section	.nv.global.init,"aw",@progbits
	.align	4
.nv.global.init:
	.type		mrg32k3aM1SubSeq,@object
	.size		mrg32k3aM1SubSeq,(mrg32k3aM2SubSeq - mrg32k3aM1SubSeq)
mrg32k3aM1SubSeq:
        /*0000*/ 	.byte	0x0b, 0xcc, 0xee, 0x04, 0x73, 0x29, 0x8b, 0x6f, 0xf6, 0x53, 0x03, 0xf6, 0x23, 0xf6, 0xea, 0xda
        /* <DEDUP_REMOVED lines=125> */
	.type		mrg32k3aM2SubSeq,@object
	.size		mrg32k3aM2SubSeq,(mrg32k3aM1 - mrg32k3aM2SubSeq)
mrg32k3aM2SubSeq:
        /* <DEDUP_REMOVED lines=126> */
	.type		mrg32k3aM1,@object
	.size		mrg32k3aM1,(mrg32k3aM1Seq - mrg32k3aM1)
mrg32k3aM1:
        /* <DEDUP_REMOVED lines=144> */
	.type		mrg32k3aM1Seq,@object
	.size		mrg32k3aM1Seq,(mrg32k3aM2 - mrg32k3aM1Seq)
mrg32k3aM1Seq:
        /* <DEDUP_REMOVED lines=144> */
	.type		mrg32k3aM2,@object
	.size		mrg32k3aM2,(mrg32k3aM2Seq - mrg32k3aM2)
mrg32k3aM2:
        /* <DEDUP_REMOVED lines=144> */
	.type		mrg32k3aM2Seq,@object
	.size		mrg32k3aM2Seq,(precalc_xorwow_matrix - mrg32k3aM2Seq)
mrg32k3aM2Seq:
        /* <DEDUP_REMOVED lines=144> */
	.type		precalc_xorwow_matrix,@object
	.size		precalc_xorwow_matrix,(precalc_xorwow_offset_matrix - precalc_xorwow_matrix)
precalc_xorwow_matrix:
        /* <DEDUP_REMOVED lines=6400> */
	.type		precalc_xorwow_offset_matrix,@object
	.size		precalc_xorwow_offset_matrix,(.L_1 - precalc_xorwow_offset_matrix)
precalc_xorwow_offset_matrix:
        /* <DEDUP_REMOVED lines=6400> */
.L_1:


//--------------------- .nv.shared.reserved.0     --------------------------
	.section	.nv.shared.reserved.0,"aw",@nobits
	.weak		__nv_reservedSMEM_offset_0_alias
	.size		__nv_reservedSMEM_offset_0_alias, 0, 64
	.other		__nv_reservedSMEM_offset_0_alias,@"STO_CUDA_RESERVED_SHARED STV_DEFAULT"
__nv_reservedSMEM_offset_0_alias:
	.zero		0
	.zero		64


//--------------------- .nv.constant0._Z16HeatConduction2DiiPKfPf --------------------------
	.section	.nv.constant0._Z16HeatConduction2DiiPKfPf,"a",@progbits
	.sectionflags	@""
	.align	4
.nv.constant0._Z16HeatConduction2DiiPKfPf:
	.zero		920


//--------------------- .nv.constant0._Z21InitializeTemperaturePfP17curandStateXORWOWi --------------------------
	.section	.nv.constant0._Z21InitializeTemperaturePfP17curandStateXORWOWi,"a",@progbits
	.sectionflags	@""
	.align	4
.nv.constant0._Z21InitializeTemperaturePfP17curandStateXORWOWi:
	.zero		916


//--------------------- .nv.constant0._Z12setup_kernelP17curandStateXORWOWm --------------------------
	.section	.nv.constant0._Z12setup_kernelP17curandStateXORWOWm,"a",@progbits
	.sectionflags	@""
	.align	4
.nv.constant0._Z12setup_kernelP17curandStateXORWOWm:
	.zero		912


//--------------------- SYMBOLS --------------------------

	.type		.nv.reservedSmem.offset0,@object
	.size		.nv.reservedSmem.offset0,0x4
